// auto-generated by cutlass_sweep.gemm — config: {"arch": "sm_90", "cluster_m": 1, "cluster_n": 1, "dtype": "fp32", "dtype_b": "fp32", "layout": "nn", "stages": 0, "tile_k": 64, "tile_m": 256, "tile_n": 128}
#include "cutlass/cutlass.h"
#include "cutlass/gemm/collective/collective_builder.hpp"
#include "cutlass/gemm/device/gemm_universal_adapter.h"
#include "cutlass/gemm/kernel/gemm_universal.hpp"
#include "cutlass/epilogue/collective/collective_builder.hpp"

using ElemA = float;
using ElemB = float;
using ElemCD = float;
using Acc  = float;
using TileShape    = cute::Shape<cute::_256, cute::_128, cute::_64>;
using ClusterShape = cute::Shape<cute::_1, cute::_1, cute::_1>;

using CollectiveEpilogue = typename cutlass::epilogue::collective::CollectiveBuilder<
    cutlass::arch::Sm90, cutlass::arch::OpClassTensorOp,
    TileShape, ClusterShape,
    cutlass::epilogue::collective::EpilogueTileAuto,
    Acc, Acc,
    ElemCD, cutlass::layout::RowMajor, 128 / cutlass::sizeof_bits<ElemCD>::value,
    ElemCD, cutlass::layout::RowMajor, 128 / cutlass::sizeof_bits<ElemCD>::value,
    cutlass::epilogue::collective::EpilogueScheduleAuto
  >::CollectiveOp;

using CollectiveMainloop = typename cutlass::gemm::collective::CollectiveBuilder<
    cutlass::arch::Sm90, cutlass::arch::OpClassTensorOp,
    ElemA, cutlass::layout::RowMajor, 128 / cutlass::sizeof_bits<ElemA>::value,
    ElemB, cutlass::layout::RowMajor, 128 / cutlass::sizeof_bits<ElemB>::value,
    Acc,
    TileShape, ClusterShape,
    cutlass::gemm::collective::StageCountAutoCarveout<static_cast<int>(sizeof(typename CollectiveEpilogue::SharedStorage))>,
    cutlass::gemm::collective::KernelScheduleAuto
  >::CollectiveOp;

using GemmKernel = cutlass::gemm::kernel::GemmUniversal<
    cute::Shape<int,int,int,int>,
    CollectiveMainloop,
    CollectiveEpilogue
>;
using Gemm = cutlass::gemm::device::GemmUniversalAdapter<GemmKernel>;

// Force the device kernel symbol into the cubin without needing a host main.
auto* _anchor = &cutlass::device_kernel<GemmKernel>;


// ===== COMPILED SASS (sm_90a) =====

	.target	sm_90a

	.elftype	@"ET_EXEC"


//--------------------- .note.nv.tkinfo           --------------------------
	.section	.note.nv.tkinfo,"",@"SHT_NOTE"
	.sectionflags	@"SHF_NOTE_NV_TKINFO"
	.tkinfo
        /*0018*/ 	.word	0x00000002
        /*0030*/ 	.string	""
        /*0030*/ 	.string	"ptxas"
        /*0030*/ 	.string	"Cuda compilation tools, release 13.0, V13.0.88"
        /*0030*/ 	.string	"Build cuda_13.0.r13.0/compiler.36424714_0"
        /*0030*/ 	.string	"-arch sm_90a -m 64 "



//--------------------- .note.nv.cuinfo           --------------------------
	.section	.note.nv.cuinfo,"",@"SHT_NOTE"
	.sectionflags	@"SHF_NOTE_NV_CUINFO"
        /*0018*/ 	.short	0x0002
        /*001a*/ 	.short	0x005a
        /*001c*/ 	.short	0x0082
	.zero		2


//--------------------- .nv.info                  --------------------------
	.section	.nv.info,"",@"SHT_CUDA_INFO"
	.align	4


	//----- nvinfo : EIATTR_REGCOUNT
	.align		4
        /*0000*/ 	.byte	0x04, 0x2f
        /*0002*/ 	.short	(.L_16 - .L_15)
	.align		4
.L_15:
        /*0004*/ 	.word	index@(_ZN7cutlass13device_kernelINS_4gemm6kernel13GemmUniversalIN4cute5tupleIJiiiiEEENS1_10collective13CollectiveMmaINS1_39MainloopSm90TmaGmmaRmemAWarpSpecializedILi2ENS5_IJNS4_1CILi1EEESB_SB_EEENS1_35KernelTmaWarpSpecializedCooperativeEEENS5_IJNSA_ILi256EEENSA_ILi128EEENSA_ILi64EEEEEEfNS5_IJlSB_lEEEfNS5_IJSB_llEEENS4_8TiledMMAINS4_8MMA_AtomIJNS4_4SM904GMMA30MMA_64x128x8_F32TF32TF32_RS_TNILNSO_7ScaleInE1ELSQ_1EEEEEENS4_6LayoutINS5_IJNSA_ILi2EEESB_SB_EEENS5_IJSB_NSA_ILi0EEESW_EEEEENS5_IJNS4_10UnderscoreESZ_SZ_EEEEENS4_13SM90_TMA_LOADENS4_14ComposedLayoutINS4_7SwizzleILi3ELi4ELi3EEENS4_18smem_ptr_flag_bitsILi32EEENST_INS5_IJNSA_ILi8EEENSA_ILi32EEEEEENS5_IJS19_SB_EEEEEEEvNS4_8identityES12_NS13_INS14_ILi1ELi4ELi3EEES17_NST_INS5_IJS18_S18_EEENS5_IJSB_S18_EEEEEEENS4_9Copy_AtomIJNS4_39AutoVectorizingCopyWithAssumedAlignmentILi128EEEfEEES1E_EENS_8epilogue10collective6detail29Sm90TmaWarpSpecializedAdapterINS1Q_15DefaultEpilogueIfSJ_SJ_NS1P_6thread17LinearCombinationIfLi1EffLNS1U_9ScaleType4KindE0ELNS_15FloatRoundStyleE2EfEENS1_15EpilogueDefaultEEEEEvvEEEEvNT_6ParamsE)
        /*0008*/ 	.word	0x000000a8


	//----- nvinfo : EIATTR_FRAME_SIZE
	.align		4
.L_16:
        /*000c*/ 	.byte	0x04, 0x11
        /*000e*/ 	.short	(.L_18 - .L_17)
	.align		4
.L_17:
        /*0010*/ 	.word	index@(_ZN7cutlass13device_kernelINS_4gemm6kernel13GemmUniversalIN4cute5tupleIJiiiiEEENS1_10collective13CollectiveMmaINS1_39MainloopSm90TmaGmmaRmemAWarpSpecializedILi2ENS5_IJNS4_1CILi1EEESB_SB_EEENS1_35KernelTmaWarpSpecializedCooperativeEEENS5_IJNSA_ILi256EEENSA_ILi128EEENSA_ILi64EEEEEEfNS5_IJlSB_lEEEfNS5_IJSB_llEEENS4_8TiledMMAINS4_8MMA_AtomIJNS4_4SM904GMMA30MMA_64x128x8_F32TF32TF32_RS_TNILNSO_7ScaleInE1ELSQ_1EEEEEENS4_6LayoutINS5_IJNSA_ILi2EEESB_SB_EEENS5_IJSB_NSA_ILi0EEESW_EEEEENS5_IJNS4_10UnderscoreESZ_SZ_EEEEENS4_13SM90_TMA_LOADENS4_14ComposedLayoutINS4_7SwizzleILi3ELi4ELi3EEENS4_18smem_ptr_flag_bitsILi32EEENST_INS5_IJNSA_ILi8EEENSA_ILi32EEEEEENS5_IJS19_SB_EEEEEEEvNS4_8identityES12_NS13_INS14_ILi1ELi4ELi3EEES17_NST_INS5_IJS18_S18_EEENS5_IJSB_S18_EEEEEEENS4_9Copy_AtomIJNS4_39AutoVectorizingCopyWithAssumedAlignmentILi128EEEfEEES1E_EENS_8epilogue10collective6detail29Sm90TmaWarpSpecializedAdapterINS1Q_15DefaultEpilogueIfSJ_SJ_NS1P_6thread17LinearCombinationIfLi1EffLNS1U_9ScaleType4KindE0ELNS_15FloatRoundStyleE2EfEENS1_15EpilogueDefaultEEEEEvvEEEEvNT_6ParamsE)
        /*0014*/ 	.word	0x00000048


	//----- nvinfo : EIATTR_MIN_STACK_SIZE
	.align		4
.L_18:
        /*0018*/ 	.byte	0x04, 0x12
        /*001a*/ 	.short	(.L_20 - .L_19)
	.align		4
.L_19:
        /*001c*/ 	.word	index@(_ZN7cutlass13device_kernelINS_4gemm6kernel13GemmUniversalIN4cute5tupleIJiiiiEEENS1_10collective13CollectiveMmaINS1_39MainloopSm90TmaGmmaRmemAWarpSpecializedILi2ENS5_IJNS4_1CILi1EEESB_SB_EEENS1_35KernelTmaWarpSpecializedCooperativeEEENS5_IJNSA_ILi256EEENSA_ILi128EEENSA_ILi64EEEEEEfNS5_IJlSB_lEEEfNS5_IJSB_llEEENS4_8TiledMMAINS4_8MMA_AtomIJNS4_4SM904GMMA30MMA_64x128x8_F32TF32TF32_RS_TNILNSO_7ScaleInE1ELSQ_1EEEEEENS4_6LayoutINS5_IJNSA_ILi2EEESB_SB_EEENS5_IJSB_NSA_ILi0EEESW_EEEEENS5_IJNS4_10UnderscoreESZ_SZ_EEEEENS4_13SM90_TMA_LOADENS4_14ComposedLayoutINS4_7SwizzleILi3ELi4ELi3EEENS4_18smem_ptr_flag_bitsILi32EEENST_INS5_IJNSA_ILi8EEENSA_ILi32EEEEEENS5_IJS19_SB_EEEEEEEvNS4_8identityES12_NS13_INS14_ILi1ELi4ELi3EEES17_NST_INS5_IJS18_S18_EEENS5_IJSB_S18_EEEEEEENS4_9Copy_AtomIJNS4_39AutoVectorizingCopyWithAssumedAlignmentILi128EEEfEEES1E_EENS_8epilogue10collective6detail29Sm90TmaWarpSpecializedAdapterINS1Q_15DefaultEpilogueIfSJ_SJ_NS1P_6thread17LinearCombinationIfLi1EffLNS1U_9ScaleType4KindE0ELNS_15FloatRoundStyleE2EfEENS1_15EpilogueDefaultEEEEEvvEEEEvNT_6ParamsE)
        /*0020*/ 	.word	0x00000048
.L_20:


//--------------------- .nv.compat                --------------------------
	.section	.nv.compat,"",@"SHT_CUDA_COMPAT_INFO"
	.align	4
        /*0000*/ 	.byte	0x02, 0x09, 0x01, 0x00, 0x02, 0x02, 0x04, 0x00, 0x02, 0x05, 0x05, 0x00, 0x03, 0x07, 0x01, 0x01
        /*0010*/ 	.byte	0x02, 0x03, 0x01, 0x00, 0x02, 0x06, 0x01, 0x00, 0x04, 0x0b, 0x08, 0x00, 0x00, 0x00, 0x00, 0x00
        /*0020*/ 	.byte	0x00, 0x00, 0x00, 0x00


//--------------------- .nv.info._ZN7cutlass13device_kernelINS_4gemm6kernel13GemmUniversalIN4cute5tupleIJiiiiEEENS1_10collective13CollectiveMmaINS1_39MainloopSm90TmaGmmaRmemAWarpSpecializedILi2ENS5_IJNS4_1CILi1EEESB_SB_EEENS1_35KernelTmaWarpSpecializedCooperativeEEENS5_IJNSA_ILi256EEENSA_ILi128EEENSA_ILi64EEEEEEfNS5_IJlSB_lEEEfNS5_IJSB_llEEENS4_8TiledMMAINS4_8MMA_AtomIJNS4_4SM904GMMA30MMA_64x128x8_F32TF32TF32_RS_TNILNSO_7ScaleInE1ELSQ_1EEEEEENS4_6LayoutINS5_IJNSA_ILi2EEESB_SB_EEENS5_IJSB_NSA_ILi0EEESW_EEEEENS5_IJNS4_10UnderscoreESZ_SZ_EEEEENS4_13SM90_TMA_LOADENS4_14ComposedLayoutINS4_7SwizzleILi3ELi4ELi3EEENS4_18smem_ptr_flag_bitsILi32EEENST_INS5_IJNSA_ILi8EEENSA_ILi32EEEEEENS5_IJS19_SB_EEEEEEEvNS4_8identityES12_NS13_INS14_ILi1ELi4ELi3EEES17_NST_INS5_IJS18_S18_EEENS5_IJSB_S18_EEEEEEENS4_9Copy_AtomIJNS4_39AutoVectorizingCopyWithAssumedAlignmentILi128EEEfEEES1E_EENS_8epilogue10collective6detail29Sm90TmaWarpSpecializedAdapterINS1Q_15DefaultEpilogueIfSJ_SJ_NS1P_6thread17LinearCombinationIfLi1EffLNS1U_9ScaleType4KindE0ELNS_15FloatRoundStyleE2EfEENS1_15EpilogueDefaultEEEEEvvEEEEvNT_6ParamsE --------------------------
	.section	.nv.info._ZN7cutlass13device_kernelINS_4gemm6kernel13GemmUniversalIN4cute5tupleIJiiiiEEENS1_10collective13CollectiveMmaINS1_39MainloopSm90TmaGmmaRmemAWarpSpecializedILi2ENS5_IJNS4_1CILi1EEESB_SB_EEENS1_35KernelTmaWarpSpecializedCooperativeEEENS5_IJNSA_ILi256EEENSA_ILi128EEENSA_ILi64EEEEEEfNS5_IJlSB_lEEEfNS5_IJSB_llEEENS4_8TiledMMAINS4_8MMA_AtomIJNS4_4SM904GMMA30MMA_64x128x8_F32TF32TF32_RS_TNILNSO_7ScaleInE1ELSQ_1EEEEEENS4_6LayoutINS5_IJNSA_ILi2EEESB_SB_EEENS5_IJSB_NSA_ILi0EEESW_EEEEENS5_IJNS4_10UnderscoreESZ_SZ_EEEEENS4_13SM90_TMA_LOADENS4_14ComposedLayoutINS4_7SwizzleILi3ELi4ELi3EEENS4_18smem_ptr_flag_bitsILi32EEENST_INS5_IJNSA_ILi8EEENSA_ILi32EEEEEENS5_IJS19_SB_EEEEEEEvNS4_8identityES12_NS13_INS14_ILi1ELi4ELi3EEES17_NST_INS5_IJS18_S18_EEENS5_IJSB_S18_EEEEEEENS4_9Copy_AtomIJNS4_39AutoVectorizingCopyWithAssumedAlignmentILi128EEEfEEES1E_EENS_8epilogue10collective6detail29Sm90TmaWarpSpecializedAdapterINS1Q_15DefaultEpilogueIfSJ_SJ_NS1P_6thread17LinearCombinationIfLi1EffLNS1U_9ScaleType4KindE0ELNS_15FloatRoundStyleE2EfEENS1_15EpilogueDefaultEEEEEvvEEEEvNT_6ParamsE,"",@"SHT_CUDA_INFO"
	.sectionflags	@""
	.align	4


	//----- nvinfo : EIATTR_CUDA_API_VERSION
	.align		4
        /*0000*/ 	.byte	0x04, 0x37
        /*0002*/ 	.short	(.L_22 - .L_21)
.L_21:
        /*0004*/ 	.word	0x00000082


	//----- nvinfo : EIATTR_KPARAM_INFO
	.align		4
.L_22:
        /*0008*/ 	.byte	0x04, 0x17
        /*000a*/ 	.short	(.L_24 - .L_23)
.L_23:
        /*000c*/ 	.word	0x00000000
        /*0010*/ 	.short	0x0000
        /*0012*/ 	.short	0x0070
        /*0014*/ 	.byte	0x00, 0xf0, 0x01, 0x10


	//----- nvinfo : EIATTR_SPARSE_MMA_MASK
	.align		4
.L_24:
        /*0018*/ 	.byte	0x03, 0x50
        /*001a*/ 	.short	0x0000


	//----- nvinfo : EIATTR_MAXREG_COUNT
	.align		4
        /*001c*/ 	.byte	0x03, 0x1b
        /*001e*/ 	.short	0x00a8


	//----- nvinfo : EIATTR_NUM_BARRIERS
	.align		4
        /*0020*/ 	.byte	0x02, 0x4c
        /*0022*/ 	.byte	0x01
	.zero		1


	//----- nvinfo : EIATTR_EXTERNS
	.align		4
        /*0024*/ 	.byte	0x04, 0x0f
        /*0026*/ 	.short	(.L_26 - .L_25)


	//   ....[0]....
	.align		4
.L_25:
        /*0028*/ 	.word	index@(__assertfail)


	//----- nvinfo : EIATTR_ANNOTATIONS
	.align		4
.L_26:
        /*002c*/ 	.byte	0x04, 0x55
        /*002e*/ 	.short	(.L_28 - .L_27)


	//   ....[0]....
.L_27:
        /*0030*/ 	.word	0x00000001
        /*0034*/ 	.byte	0x50, 0x05, 0x00, 0x00, 0x01, 0x00, 0x00, 0x00, 0x70, 0x05, 0x00, 0x00, 0x01, 0x00, 0x00, 0x00
        /* <DEDUP_REMOVED lines=32> */
        /*0244*/ 	.byte	0x90, 0xcb, 0x00, 0x00, 0x01, 0x00, 0x00, 0x00, 0xa0, 0xcb, 0x00, 0x00


	//----- nvinfo : EIATTR_MERCURY_ISA_VERSION
	.align		4
.L_28:
        /*0250*/ 	.byte	0x03, 0x5f
        /*0252*/ 	.short	0x0101


	//----- nvinfo : EIATTR_INT_WARP_WIDE_INSTR_OFFSETS
	.align		4
        /*0254*/ 	.byte	0x04, 0x31
        /*0256*/ 	.short	(.L_30 - .L_29)


	//   ....[0]....
.L_29:
        /*0258*/ 	.word	0x000003b0


	//   ....[1]....
        /*025c*/ 	.word	0x000003c0


	//   ....[2]....
        /*0260*/ 	.word	0x00000490


	//----- nvinfo : EIATTR_COOP_GROUP_MASK_REGIDS
	.align		4
.L_30:
        /*0264*/ 	.byte	0x04, 0x29
        /*0266*/ 	.short	(.L_32 - .L_31)


	//   ....[0]....
.L_31:
        /*0268*/ 	.word	0xffffffff


	//   ....[1]....
        /*026c*/ 	.word	0xffffffff


	//   ....[2]....
        /*0270*/ 	.word	0xffffffff


	//   ....[3]....
        /*0274*/ 	.word	0xffffffff


	//   ....[4]....
        /*0278*/ 	.word	0x0500000f


	//----- nvinfo : EIATTR_COOP_GROUP_INSTR_OFFSETS
	.align		4
.L_32:
        /*027c*/ 	.byte	0x04, 0x28
        /*027e*/ 	.short	(.L_34 - .L_33)


	//   ....[0]....
.L_33:
        /*0280*/ 	.word	0x00000070


	//   ....[1]....
        /*0284*/ 	.word	0x00000080


	//   ....[2]....
        /*0288*/ 	.word	0x00000140


	//   ....[3]....
        /*028c*/ 	.word	0x00000290


	//   ....[4]....
        /*0290*/ 	.word	0x0000cd40


	//----- nvinfo : EIATTR_REG_RECONFIG
	.align		4
.L_34:
        /*0294*/ 	.byte	0x01, 0x54
	.zero		2


	//----- nvinfo : EIATTR_SYSCALL_OFFSETS
	.align		4
        /*0298*/ 	.byte	0x04, 0x46
        /*029a*/ 	.short	(.L_36 - .L_35)


	//   ....[0]....
.L_35:
        /*029c*/ 	.word	0x000010d0


	//   ....[1]....
        /*02a0*/ 	.word	0x00001200


	//   ....[2]....
        /*02a4*/ 	.word	0x000012f0


	//   ....[3]....
        /*02a8*/ 	.word	0x0000b390


	//   ....[4]....
        /*02ac*/ 	.word	0x0000b4c0


	//----- nvinfo : EIATTR_MBARRIER_INSTR_OFFSETS
	.align		4
.L_36:
        /*02b0*/ 	.byte	0x04, 0x39
        /*02b2*/ 	.short	(.L_38 - .L_37)


	//   ....[0]....
.L_37:
        /*02b4*/ 	.word	0x00000240
        /*02b8*/ 	.word	0x000000ff
        /*02bc*/ 	.word	0x00000000
        /*02c0*/ 	.short	0x0100
        /*02c2*/ 	.byte	0x08
	.zero		1


	//   ....[1]....
        /*02c4*/ 	.word	0x00000250
        /*02c8*/ 	.word	0x000000ff
        /*02cc*/ 	.word	0x00000010
        /*02d0*/ 	.short	0x0100
        /*02d2*/ 	.byte	0x08
	.zero		1


	//   ....[2]....
        /*02d4*/ 	.word	0x00000260
        /*02d8*/ 	.word	0x000000ff
        /*02dc*/ 	.word	0x00000008
        /*02e0*/ 	.short	0x0100
        /*02e2*/ 	.byte	0x08
	.zero		1


	//   ....[3]....
        /*02e4*/ 	.word	0x00000270
        /*02e8*/ 	.word	0x000000ff
        /*02ec*/ 	.word	0x00000018
        /*02f0*/ 	.short	0x0100
        /*02f2*/ 	.byte	0x08
	.zero		1


	//   ....[4]....
        /*02f4*/ 	.word	0x00000500
        /*02f8*/ 	.word	0x000000ff
        /*02fc*/ 	.word	0x00000030
        /*0300*/ 	.short	0x0100
        /*0302*/ 	.byte	0x06
	.zero		1


	//   ....[5]....
        /*0304*/ 	.word	0x00000590
        /*0308*/ 	.word	0x000000ff
        /*030c*/ 	.word	0x00000038
        /*0310*/ 	.short	0x0100
        /*0312*/ 	.byte	0x06
	.zero		1


	//   ....[6]....
        /*0314*/ 	.word	0x000013c0
        /*0318*/ 	.word	0x00000003
        /*031c*/ 	.word	0x00000000
        /*0320*/ 	.short	0x010a
        /*0322*/ 	.byte	0x3f
	.zero		1


	//   ....[7]....
        /*0324*/ 	.word	0x00001400
        /*0328*/ 	.word	0x00000003
        /*032c*/ 	.word	0x00000000
        /*0330*/ 	.short	0x010a
        /*0332*/ 	.byte	0x3f
	.zero		1


	//   ....[8]....
        /*0334*/ 	.word	0x00001600
        /*0338*/ 	.word	0x00000008
        /*033c*/ 	.word	0x00000000
        /*0340*/ 	.short	0x010a
        /*0342*/ 	.byte	0x3f
	.zero		1


	//   ....[9]....
        /*0344*/ 	.word	0x00001f70
        /*0348*/ 	.word	0x00000008
        /*034c*/ 	.word	0x00000000
        /*0350*/ 	.short	0x010a
        /*0352*/ 	.byte	0x3f
	.zero		1


	//   ....[10]....
        /*0354*/ 	.word	0x00002240
        /*0358*/ 	.word	0x0000000d
        /*035c*/ 	.word	0x00000000
        /*0360*/ 	.short	0x010a
        /*0362*/ 	.byte	0x3f
	.zero		1


	//   ....[11]....
        /*0364*/ 	.word	0x00002550
        /*0368*/ 	.word	0x000000ff
        /*036c*/ 	.word	0x00000000
        /*0370*/ 	.short	0x0101
        /*0372*/ 	.byte	0x07
	.zero		1


	//   ....[12]....
        /*0374*/ 	.word	0x00002b80
        /*0378*/ 	.word	0x0000000d
        /*037c*/ 	.word	0x00000000
        /*0380*/ 	.short	0x010a
        /*0382*/ 	.byte	0x3f
	.zero		1


	//   ....[13]....
        /*0384*/ 	.word	0x00003070
        /*0388*/ 	.word	0x000000ff
        /*038c*/ 	.word	0x00000000
        /*0390*/ 	.short	0x0101
        /*0392*/ 	.byte	0x06
	.zero		1


	//   ....[14]....
        /*0394*/ 	.word	0x00003860
        /*0398*/ 	.word	0x000000ff
        /*039c*/ 	.word	0x00000000
        /*03a0*/ 	.short	0x0101
        /*03a2*/ 	.byte	0x04
	.zero		1


	//   ....[15]....
        /*03a4*/ 	.word	0x0000b7c0
        /*03a8*/ 	.word	0x00000024
        /*03ac*/ 	.word	0x00000010
        /*03b0*/ 	.short	0x010a
        /*03b2*/ 	.byte	0x3f
	.zero		1


	//   ....[16]....
        /*03b4*/ 	.word	0x0000c450
        /*03b8*/ 	.word	0x00000003
        /*03bc*/ 	.word	0x00000038
        /*03c0*/ 	.short	0x0101
        /*03c2*/ 	.byte	0x3f
	.zero		1


	//   ....[17]....
        /*03c4*/ 	.word	0x0000cc30
        /*03c8*/ 	.word	0x00000006
        /*03cc*/ 	.word	0x00000000
        /*03d0*/ 	.short	0x010a
        /*03d2*/ 	.byte	0x3f
	.zero		1


	//   ....[18]....
        /*03d4*/ 	.word	0x0000cca0
        /*03d8*/ 	.word	0x00000003
        /*03dc*/ 	.word	0x00000000
        /*03e0*/ 	.short	0x010a
        /*03e2*/ 	.byte	0x3f
	.zero		1


	//   ....[19]....
        /*03e4*/ 	.word	0x0000cd70
        /*03e8*/ 	.word	0x00000003
        /*03ec*/ 	.word	0x00000000
        /*03f0*/ 	.short	0x010a
        /*03f2*/ 	.byte	0x3f
	.zero		1


	//   ....[20]....
        /*03f4*/ 	.word	0x0000cdc0
        /*03f8*/ 	.word	0x00000008
        /*03fc*/ 	.word	0x00000000
        /*0400*/ 	.short	0x010a
        /*0402*/ 	.byte	0x3f
	.zero		1


	//   ....[21]....
        /*0404*/ 	.word	0x0000ce10
        /*0408*/ 	.word	0x0000000d
        /*040c*/ 	.word	0x00000000
        /*0410*/ 	.short	0x010a
        /*0412*/ 	.byte	0x3f
	.zero		1


	//   ....[22]....
        /*0414*/ 	.word	0x0000cee0
        /*0418*/ 	.word	0x00000024
        /*041c*/ 	.word	0x00000010
        /*0420*/ 	.short	0x010a
        /*0422*/ 	.byte	0x3f
	.zero		1


	//   ....[23]....
        /*0424*/ 	.word	0x0000cfb0
        /*0428*/ 	.word	0x00000006
        /*042c*/ 	.word	0x00000000
        /*0430*/ 	.short	0x010a
        /*0432*/ 	.byte	0x3f
	.zero		1


	//----- nvinfo : EIATTR_NUM_MBARRIERS
	.align		4
.L_38:
        /*0434*/ 	.byte	0x03, 0x38
        /*0436*/ 	.short	0x0006


	//----- nvinfo : EIATTR_EXIT_INSTR_OFFSETS
	.align		4
        /*0438*/ 	.byte	0x04, 0x1c
        /*043a*/ 	.short	(.L_40 - .L_39)


	//   ....[0]....
.L_39:
        /*043c*/ 	.word	0x000005e0


	//   ....[1]....
        /*0440*/ 	.word	0x00000ee0


	//   ....[2]....
        /*0444*/ 	.word	0x0000a870


	//   ....[3]....
        /*0448*/ 	.word	0x0000af00


	//   ....[4]....
        /*044c*/ 	.word	0x0000ccf0


	//----- nvinfo : EIATTR_MAX_THREADS
	.align		4
.L_40:
        /*0450*/ 	.byte	0x04, 0x05
        /*0452*/ 	.short	(.L_42 - .L_41)
.L_41:
        /*0454*/ 	.word	0x00000180
        /*0458*/ 	.word	0x00000001
        /*045c*/ 	.word	0x00000001


	//----- nvinfo : EIATTR_CRS_STACK_SIZE
	.align		4
.L_42:
        /*0460*/ 	.byte	0x04, 0x1e
        /*0462*/ 	.short	(.L_44 - .L_43)
.L_43:
        /*0464*/ 	.word	0x00000000


	//----- nvinfo : EIATTR_CBANK_PARAM_SIZE
	.align		4
.L_44:
        /*0468*/ 	.byte	0x03, 0x19
        /*046a*/ 	.short	0x0470


	//----- nvinfo : EIATTR_PARAM_CBANK
	.align		4
        /*046c*/ 	.byte	0x04, 0x0a
        /*046e*/ 	.short	(.L_46 - .L_45)
	.align		4
.L_45:
        /*0470*/ 	.word	index@(.nv.constant0._ZN7cutlass13device_kernelINS_4gemm6kernel13GemmUniversalIN4cute5tupleIJiiiiEEENS1_10collective13CollectiveMmaINS1_39MainloopSm90TmaGmmaRmemAWarpSpecializedILi2ENS5_IJNS4_1CILi1EEESB_SB_EEENS1_35KernelTmaWarpSpecializedCooperativeEEENS5_IJNSA_ILi256EEENSA_ILi128EEENSA_ILi64EEEEEEfNS5_IJlSB_lEEEfNS5_IJSB_llEEENS4_8TiledMMAINS4_8MMA_AtomIJNS4_4SM904GMMA30MMA_64x128x8_F32TF32TF32_RS_TNILNSO_7ScaleInE1ELSQ_1EEEEEENS4_6LayoutINS5_IJNSA_ILi2EEESB_SB_EEENS5_IJSB_NSA_ILi0EEESW_EEEEENS5_IJNS4_10UnderscoreESZ_SZ_EEEEENS4_13SM90_TMA_LOADENS4_14ComposedLayoutINS4_7SwizzleILi3ELi4ELi3EEENS4_18smem_ptr_flag_bitsILi32EEENST_INS5_IJNSA_ILi8EEENSA_ILi32EEEEEENS5_IJS19_SB_EEEEEEEvNS4_8identityES12_NS13_INS14_ILi1ELi4ELi3EEES17_NST_INS5_IJS18_S18_EEENS5_IJSB_S18_EEEEEEENS4_9Copy_AtomIJNS4_39AutoVectorizingCopyWithAssumedAlignmentILi128EEEfEEES1E_EENS_8epilogue10collective6detail29Sm90TmaWarpSpecializedAdapterINS1Q_15DefaultEpilogueIfSJ_SJ_NS1P_6thread17LinearCombinationIfLi1EffLNS1U_9ScaleType4KindE0ELNS_15FloatRoundStyleE2EfEENS1_15EpilogueDefaultEEEEEvvEEEEvNT_6ParamsE)
        /*0474*/ 	.short	0x0210
        /*0476*/ 	.short	0x0470


	//----- nvinfo : EIATTR_SW_WAR
	.align		4
.L_46:
        /*0478*/ 	.byte	0x04, 0x36
        /*047a*/ 	.short	(.L_48 - .L_47)
.L_47:
        /*047c*/ 	.word	0x00000008
.L_48:


//--------------------- .nv.callgraph             --------------------------
	.section	.nv.callgraph,"",@"SHT_CUDA_CALLGRAPH"
	.align	4
	.sectionentsize	8
	.align		4
        /*0000*/ 	.word	0x00000000
	.align		4
        /*0004*/ 	.word	0xffffffff
	.align		4
        /*0008*/ 	.word	index@(_ZN7cutlass13device_kernelINS_4gemm6kernel13GemmUniversalIN4cute5tupleIJiiiiEEENS1_10collective13CollectiveMmaINS1_39MainloopSm90TmaGmmaRmemAWarpSpecializedILi2ENS5_IJNS4_1CILi1EEESB_SB_EEENS1_35KernelTmaWarpSpecializedCooperativeEEENS5_IJNSA_ILi256EEENSA_ILi128EEENSA_ILi64EEEEEEfNS5_IJlSB_lEEEfNS5_IJSB_llEEENS4_8TiledMMAINS4_8MMA_AtomIJNS4_4SM904GMMA30MMA_64x128x8_F32TF32TF32_RS_TNILNSO_7ScaleInE1ELSQ_1EEEEEENS4_6LayoutINS5_IJNSA_ILi2EEESB_SB_EEENS5_IJSB_NSA_ILi0EEESW_EEEEENS5_IJNS4_10UnderscoreESZ_SZ_EEEEENS4_13SM90_TMA_LOADENS4_14ComposedLayoutINS4_7SwizzleILi3ELi4ELi3EEENS4_18smem_ptr_flag_bitsILi32EEENST_INS5_IJNSA_ILi8EEENSA_ILi32EEEEEENS5_IJS19_SB_EEEEEEEvNS4_8identityES12_NS13_INS14_ILi1ELi4ELi3EEES17_NST_INS5_IJS18_S18_EEENS5_IJSB_S18_EEEEEEENS4_9Copy_AtomIJNS4_39AutoVectorizingCopyWithAssumedAlignmentILi128EEEfEEES1E_EENS_8epilogue10collective6detail29Sm90TmaWarpSpecializedAdapterINS1Q_15DefaultEpilogueIfSJ_SJ_NS1P_6thread17LinearCombinationIfLi1EffLNS1U_9ScaleType4KindE0ELNS_15FloatRoundStyleE2EfEENS1_15EpilogueDefaultEEEEEvvEEEEvNT_6ParamsE)
	.align		4
        /*000c*/ 	.word	index@(__assertfail)
	.align		4
        /*0010*/ 	.word	0x00000000
	.align		4
        /*0014*/ 	.word	0xfffffffe
	.align		4
        /*0018*/ 	.word	0x00000000
	.align		4
        /*001c*/ 	.word	0xfffffffd
	.align		4
        /*0020*/ 	.word	0x00000000
	.align		4
        /*0024*/ 	.word	0xfffffffc


//--------------------- .nv.constant4             --------------------------
	.section	.nv.constant4,"a",@progbits
	.align	8
	.align		8
.nv.constant4:
        /*0000*/ 	.dword	__assertfail
	.align		8
        /*0008*/ 	.dword	__unnamed_1
	.align		8
        /*0010*/ 	.dword	__unnamed_2
	.align		8
        /*0018*/ 	.dword	_ZN40_INTERNAL_3b2e2336_4_k_cu_b9ce12ba_184064cuda3std3__45__cpo5beginE
	.align		8
        /*0020*/ 	.dword	_ZN40_INTERNAL_3b2e2336_4_k_cu_b9ce12ba_184064cuda3std3__45__cpo3endE
	.align		8
        /*0028*/ 	.dword	_ZN40_INTERNAL_3b2e2336_4_k_cu_b9ce12ba_184064cuda3std3__45__cpo6cbeginE
	.align		8
        /*0030*/ 	.dword	_ZN40_INTERNAL_3b2e2336_4_k_cu_b9ce12ba_184064cuda3std3__45__cpo4cendE
	.align		8
        /*0038*/ 	.dword	_ZN40_INTERNAL_3b2e2336_4_k_cu_b9ce12ba_184064cuda3std3__442_GLOBAL__N__3b2e2336_4_k_cu_b9ce12ba_184066ignoreE
	.align		8
        /*0040*/ 	.dword	_ZN40_INTERNAL_3b2e2336_4_k_cu_b9ce12ba_184064cuda3std3__419piecewise_constructE
	.align		8
        /*0048*/ 	.dword	_ZN40_INTERNAL_3b2e2336_4_k_cu_b9ce12ba_184064cuda3std3__48in_placeE
	.align		8
        /*0050*/ 	.dword	_ZN40_INTERNAL_3b2e2336_4_k_cu_b9ce12ba_184064cuda3std6ranges3__45__cpo4swapE
	.align		8
        /*0058*/ 	.dword	_ZN40_INTERNAL_3b2e2336_4_k_cu_b9ce12ba_184064cuda3std6ranges3__45__cpo9iter_moveE
	.align		8
        /*0060*/ 	.dword	_ZN40_INTERNAL_3b2e2336_4_k_cu_b9ce12ba_184064cute7productE
	.align		8
        /*0068*/ 	.dword	_ZN40_INTERNAL_3b2e2336_4_k_cu_b9ce12ba_184064cute1_E
	.align		8
        /*0070*/ 	.dword	$str$24
	.align		8
        /*0078*/ 	.dword	$str$25


//--------------------- .text._ZN7cutlass13device_kernelINS_4gemm6kernel13GemmUniversalIN4cute5tupleIJiiiiEEENS1_10collective13CollectiveMmaINS1_39MainloopSm90TmaGmmaRmemAWarpSpecializedILi2ENS5_IJNS4_1CILi1EEESB_SB_EEENS1_35KernelTmaWarpSpecializedCooperativeEEENS5_IJNSA_ILi256EEENSA_ILi128EEENSA_ILi64EEEEEEfNS5_IJlSB_lEEEfNS5_IJSB_llEEENS4_8TiledMMAINS4_8MMA_AtomIJNS4_4SM904GMMA30MMA_64x128x8_F32TF32TF32_RS_TNILNSO_7ScaleInE1ELSQ_1EEEEEENS4_6LayoutINS5_IJNSA_ILi2EEESB_SB_EEENS5_IJSB_NSA_ILi0EEESW_EEEEENS5_IJNS4_10UnderscoreESZ_SZ_EEEEENS4_13SM90_TMA_LOADENS4_14ComposedLayoutINS4_7SwizzleILi3ELi4ELi3EEENS4_18smem_ptr_flag_bitsILi32EEENST_INS5_IJNSA_ILi8EEENSA_ILi32EEEEEENS5_IJS19_SB_EEEEEEEvNS4_8identityES12_NS13_INS14_ILi1ELi4ELi3EEES17_NST_INS5_IJS18_S18_EEENS5_IJSB_S18_EEEEEEENS4_9Copy_AtomIJNS4_39AutoVectorizingCopyWithAssumedAlignmentILi128EEEfEEES1E_EENS_8epilogue10collective6detail29Sm90TmaWarpSpecializedAdapterINS1Q_15DefaultEpilogueIfSJ_SJ_NS1P_6thread17LinearCombinationIfLi1EffLNS1U_9ScaleType4KindE0ELNS_15FloatRoundStyleE2EfEENS1_15EpilogueDefaultEEEEEvvEEEEvNT_6ParamsE --------------------------
	.section	.text._ZN7cutlass13device_kernelINS_4gemm6kernel13GemmUniversalIN4cute5tupleIJiiiiEEENS1_10collective13CollectiveMmaINS1_39MainloopSm90TmaGmmaRmemAWarpSpecializedILi2ENS5_IJNS4_1CILi1EEESB_SB_EEENS1_35KernelTmaWarpSpecializedCooperativeEEENS5_IJNSA_ILi256EEENSA_ILi128EEENSA_ILi64EEEEEEfNS5_IJlSB_lEEEfNS5_IJSB_llEEENS4_8TiledMMAINS4_8MMA_AtomIJNS4_4SM904GMMA30MMA_64x128x8_F32TF32TF32_RS_TNILNSO_7ScaleInE1ELSQ_1EEEEEENS4_6LayoutINS5_IJNSA_ILi2EEESB_SB_EEENS5_IJSB_NSA_ILi0EEESW_EEEEENS5_IJNS4_10UnderscoreESZ_SZ_EEEEENS4_13SM90_TMA_LOADENS4_14ComposedLayoutINS4_7SwizzleILi3ELi4ELi3EEENS4_18smem_ptr_flag_bitsILi32EEENST_INS5_IJNSA_ILi8EEENSA_ILi32EEEEEENS5_IJS19_SB_EEEEEEEvNS4_8identityES12_NS13_INS14_ILi1ELi4ELi3EEES17_NST_INS5_IJS18_S18_EEENS5_IJSB_S18_EEEEEEENS4_9Copy_AtomIJNS4_39AutoVectorizingCopyWithAssumedAlignmentILi128EEEfEEES1E_EENS_8epilogue10collective6detail29Sm90TmaWarpSpecializedAdapterINS1Q_15DefaultEpilogueIfSJ_SJ_NS1P_6thread17LinearCombinationIfLi1EffLNS1U_9ScaleType4KindE0ELNS_15FloatRoundStyleE2EfEENS1_15EpilogueDefaultEEEEEvvEEEEvNT_6ParamsE,"ax",@progbits
	.align	128
.text._ZN7cutlass13device_kernelINS_4gemm6kernel13GemmUniversalIN4cute5tupleIJiiiiEEENS1_10collective13CollectiveMmaINS1_39MainloopSm90TmaGmmaRmemAWarpSpecializedILi2ENS5_IJNS4_1CILi1EEESB_SB_EEENS1_35KernelTmaWarpSpecializedCooperativeEEENS5_IJNSA_ILi256EEENSA_ILi128EEENSA_ILi64EEEEEEfNS5_IJlSB_lEEEfNS5_IJSB_llEEENS4_8TiledMMAINS4_8MMA_AtomIJNS4_4SM904GMMA30MMA_64x128x8_F32TF32TF32_RS_TNILNSO_7ScaleInE1ELSQ_1EEEEEENS4_6LayoutINS5_IJNSA_ILi2EEESB_SB_EEENS5_IJSB_NSA_ILi0EEESW_EEEEENS5_IJNS4_10UnderscoreESZ_SZ_EEEEENS4_13SM90_TMA_LOADENS4_14ComposedLayoutINS4_7SwizzleILi3ELi4ELi3EEENS4_18smem_ptr_flag_bitsILi32EEENST_INS5_IJNSA_ILi8EEENSA_ILi32EEEEEENS5_IJS19_SB_EEEEEEEvNS4_8identityES12_NS13_INS14_ILi1ELi4ELi3EEES17_NST_INS5_IJS18_S18_EEENS5_IJSB_S18_EEEEEEENS4_9Copy_AtomIJNS4_39AutoVectorizingCopyWithAssumedAlignmentILi128EEEfEEES1E_EENS_8epilogue10collective6detail29Sm90TmaWarpSpecializedAdapterINS1Q_15DefaultEpilogueIfSJ_SJ_NS1P_6thread17LinearCombinationIfLi1EffLNS1U_9ScaleType4KindE0ELNS_15FloatRoundStyleE2EfEENS1_15EpilogueDefaultEEEEEvvEEEEvNT_6ParamsE:
        .type           _ZN7cutlass13device_kernelINS_4gemm6kernel13GemmUniversalIN4cute5tupleIJiiiiEEENS1_10collective13CollectiveMmaINS1_39MainloopSm90TmaGmmaRmemAWarpSpecializedILi2ENS5_IJNS4_1CILi1EEESB_SB_EEENS1_35KernelTmaWarpSpecializedCooperativeEEENS5_IJNSA_ILi256EEENSA_ILi128EEENSA_ILi64EEEEEEfNS5_IJlSB_lEEEfNS5_IJSB_llEEENS4_8TiledMMAINS4_8MMA_AtomIJNS4_4SM904GMMA30MMA_64x128x8_F32TF32TF32_RS_TNILNSO_7ScaleInE1ELSQ_1EEEEEENS4_6LayoutINS5_IJNSA_ILi2EEESB_SB_EEENS5_IJSB_NSA_ILi0EEESW_EEEEENS5_IJNS4_10UnderscoreESZ_SZ_EEEEENS4_13SM90_TMA_LOADENS4_14ComposedLayoutINS4_7SwizzleILi3ELi4ELi3EEENS4_18smem_ptr_flag_bitsILi32EEENST_INS5_IJNSA_ILi8EEENSA_ILi32EEEEEENS5_IJS19_SB_EEEEEEEvNS4_8identityES12_NS13_INS14_ILi1ELi4ELi3EEES17_NST_INS5_IJS18_S18_EEENS5_IJSB_S18_EEEEEEENS4_9Copy_AtomIJNS4_39AutoVectorizingCopyWithAssumedAlignmentILi128EEEfEEES1E_EENS_8epilogue10collective6detail29Sm90TmaWarpSpecializedAdapterINS1Q_15DefaultEpilogueIfSJ_SJ_NS1P_6thread17LinearCombinationIfLi1EffLNS1U_9ScaleType4KindE0ELNS_15FloatRoundStyleE2EfEENS1_15EpilogueDefaultEEEEEvvEEEEvNT_6ParamsE,@function
        .size           _ZN7cutlass13device_kernelINS_4gemm6kernel13GemmUniversalIN4cute5tupleIJiiiiEEENS1_10collective13CollectiveMmaINS1_39MainloopSm90TmaGmmaRmemAWarpSpecializedILi2ENS5_IJNS4_1CILi1EEESB_SB_EEENS1_35KernelTmaWarpSpecializedCooperativeEEENS5_IJNSA_ILi256EEENSA_ILi128EEENSA_ILi64EEEEEEfNS5_IJlSB_lEEEfNS5_IJSB_llEEENS4_8TiledMMAINS4_8MMA_AtomIJNS4_4SM904GMMA30MMA_64x128x8_F32TF32TF32_RS_TNILNSO_7ScaleInE1ELSQ_1EEEEEENS4_6LayoutINS5_IJNSA_ILi2EEESB_SB_EEENS5_IJSB_NSA_ILi0EEESW_EEEEENS5_IJNS4_10UnderscoreESZ_SZ_EEEEENS4_13SM90_TMA_LOADENS4_14ComposedLayoutINS4_7SwizzleILi3ELi4ELi3EEENS4_18smem_ptr_flag_bitsILi32EEENST_INS5_IJNSA_ILi8EEENSA_ILi32EEEEEENS5_IJS19_SB_EEEEEEEvNS4_8identityES12_NS13_INS14_ILi1ELi4ELi3EEES17_NST_INS5_IJS18_S18_EEENS5_IJSB_S18_EEEEEEENS4_9Copy_AtomIJNS4_39AutoVectorizingCopyWithAssumedAlignmentILi128EEEfEEES1E_EENS_8epilogue10collective6detail29Sm90TmaWarpSpecializedAdapterINS1Q_15DefaultEpilogueIfSJ_SJ_NS1P_6thread17LinearCombinationIfLi1EffLNS1U_9ScaleType4KindE0ELNS_15FloatRoundStyleE2EfEENS1_15EpilogueDefaultEEEEEvvEEEEvNT_6ParamsE,(.L_x_331 - _ZN7cutlass13device_kernelINS_4gemm6kernel13GemmUniversalIN4cute5tupleIJiiiiEEENS1_10collective13CollectiveMmaINS1_39MainloopSm90TmaGmmaRmemAWarpSpecializedILi2ENS5_IJNS4_1CILi1EEESB_SB_EEENS1_35KernelTmaWarpSpecializedCooperativeEEENS5_IJNSA_ILi256EEENSA_ILi128EEENSA_ILi64EEEEEEfNS5_IJlSB_lEEEfNS5_IJSB_llEEENS4_8TiledMMAINS4_8MMA_AtomIJNS4_4SM904GMMA30MMA_64x128x8_F32TF32TF32_RS_TNILNSO_7ScaleInE1ELSQ_1EEEEEENS4_6LayoutINS5_IJNSA_ILi2EEESB_SB_EEENS5_IJSB_NSA_ILi0EEESW_EEEEENS5_IJNS4_10UnderscoreESZ_SZ_EEEEENS4_13SM90_TMA_LOADENS4_14ComposedLayoutINS4_7SwizzleILi3ELi4ELi3EEENS4_18smem_ptr_flag_bitsILi32EEENST_INS5_IJNSA_ILi8EEENSA_ILi32EEEEEENS5_IJS19_SB_EEEEEEEvNS4_8identityES12_NS13_INS14_ILi1ELi4ELi3EEES17_NST_INS5_IJS18_S18_EEENS5_IJSB_S18_EEEEEEENS4_9Copy_AtomIJNS4_39AutoVectorizingCopyWithAssumedAlignmentILi128EEEfEEES1E_EENS_8epilogue10collective6detail29Sm90TmaWarpSpecializedAdapterINS1Q_15DefaultEpilogueIfSJ_SJ_NS1P_6thread17LinearCombinationIfLi1EffLNS1U_9ScaleType4KindE0ELNS_15FloatRoundStyleE2EfEENS1_15EpilogueDefaultEEEEEvvEEEEvNT_6ParamsE)
        .other          _ZN7cutlass13device_kernelINS_4gemm6kernel13GemmUniversalIN4cute5tupleIJiiiiEEENS1_10collective13CollectiveMmaINS1_39MainloopSm90TmaGmmaRmemAWarpSpecializedILi2ENS5_IJNS4_1CILi1EEESB_SB_EEENS1_35KernelTmaWarpSpecializedCooperativeEEENS5_IJNSA_ILi256EEENSA_ILi128EEENSA_ILi64EEEEEEfNS5_IJlSB_lEEEfNS5_IJSB_llEEENS4_8TiledMMAINS4_8MMA_AtomIJNS4_4SM904GMMA30MMA_64x128x8_F32TF32TF32_RS_TNILNSO_7ScaleInE1ELSQ_1EEEEEENS4_6LayoutINS5_IJNSA_ILi2EEESB_SB_EEENS5_IJSB_NSA_ILi0EEESW_EEEEENS5_IJNS4_10UnderscoreESZ_SZ_EEEEENS4_13SM90_TMA_LOADENS4_14ComposedLayoutINS4_7SwizzleILi3ELi4ELi3EEENS4_18smem_ptr_flag_bitsILi32EEENST_INS5_IJNSA_ILi8EEENSA_ILi32EEEEEENS5_IJS19_SB_EEEEEEEvNS4_8identityES12_NS13_INS14_ILi1ELi4ELi3EEES17_NST_INS5_IJS18_S18_EEENS5_IJSB_S18_EEEEEEENS4_9Copy_AtomIJNS4_39AutoVectorizingCopyWithAssumedAlignmentILi128EEEfEEES1E_EENS_8epilogue10collective6detail29Sm90TmaWarpSpecializedAdapterINS1Q_15DefaultEpilogueIfSJ_SJ_NS1P_6thread17LinearCombinationIfLi1EffLNS1U_9ScaleType4KindE0ELNS_15FloatRoundStyleE2EfEENS1_15EpilogueDefaultEEEEEvvEEEEvNT_6ParamsE,@"STO_CUDA_ENTRY STV_DEFAULT"
_ZN7cutlass13device_kernelINS_4gemm6kernel13GemmUniversalIN4cute5tupleIJiiiiEEENS1_10collective13CollectiveMmaINS1_39MainloopSm90TmaGmmaRmemAWarpSpecializedILi2ENS5_IJNS4_1CILi1EEESB_SB_EEENS1_35KernelTmaWarpSpecializedCooperativeEEENS5_IJNSA_ILi256EEENSA_ILi128EEENSA_ILi64EEEEEEfNS5_IJlSB_lEEEfNS5_IJSB_llEEENS4_8TiledMMAINS4_8MMA_AtomIJNS4_4SM904GMMA30MMA_64x128x8_F32TF32TF32_RS_TNILNSO_7ScaleInE1ELSQ_1EEEEEENS4_6LayoutINS5_IJNSA_ILi2EEESB_SB_EEENS5_IJSB_NSA_ILi0EEESW_EEEEENS5_IJNS4_10UnderscoreESZ_SZ_EEEEENS4_13SM90_TMA_LOADENS4_14ComposedLayoutINS4_7SwizzleILi3ELi4ELi3EEENS4_18smem_ptr_flag_bitsILi32EEENST_INS5_IJNSA_ILi8EEENSA_ILi32EEEEEENS5_IJS19_SB_EEEEEEEvNS4_8identityES12_NS13_INS14_ILi1ELi4ELi3EEES17_NST_INS5_IJS18_S18_EEENS5_IJSB_S18_EEEEEEENS4_9Copy_AtomIJNS4_39AutoVectorizingCopyWithAssumedAlignmentILi128EEEfEEES1E_EENS_8epilogue10collective6detail29Sm90TmaWarpSpecializedAdapterINS1Q_15DefaultEpilogueIfSJ_SJ_NS1P_6thread17LinearCombinationIfLi1EffLNS1U_9ScaleType4KindE0ELNS_15FloatRoundStyleE2EfEENS1_15EpilogueDefaultEEEEEvvEEEEvNT_6ParamsE:
[----:B------:R-:W0:Y:S02]  /*0000*/  LDC R1, c[0x0][0x28] ;  /* 0x00000a00ff017b82 */ /* 0x000e240000000800 */
[----:B0-----:R-:W-:Y:S01]  /*0010*/  VIADD R1, R1, 0xffffffb8 ;  /* 0xffffffb801017836 */ /* 0x001fe20000000000 */
[----:B------:R-:W0:Y:S01]  /*0020*/  S2R R2, SR_TID.X ;  /* 0x0000000000027919 */ /* 0x000e220000002100 */
[----:B------:R-:W-:Y:S01]  /*0030*/  ELECT P0, URZ, PT ;  /* 0x00000000003f782f */ /* 0x000fe20003800000 */
[----:B------:R-:W-:Y:S01]  /*0040*/  BSSY B0, `(.L_x_0) ;  /* 0x000000f000007945 */ /* 0x000fe20003800000 */
[--C-:B0-----:R-:W-:Y:S02]  /*0050*/  SHF.R.U32.HI R0, RZ, 0x5, R2.reuse ;  /* 0x00000005ff007819 */ /* 0x101fe40000011602 */
[----:B------:R-:W-:-:S03]  /*0060*/  SHF.R.U32.HI R19, RZ, 0x7, R2 ;  /* 0x00000007ff137819 */ /* 0x000fc60000011602 */
[----:B------:R-:W0:Y:S04]  /*0070*/  SHFL.IDX PT, R3, R0, RZ, 0x1f ;  /* 0x00001fff00037589 */ /* 0x000e2800000e0000 */
[----:B------:R1:W2:Y:S01]  /*0080*/  SHFL.IDX PT, R5, R19, RZ, 0x1f ;  /* 0x00001fff13057589 */ /* 0x0002a200000e0000 */
[----:B0-----:R-:W-:-:S13]  /*0090*/  ISETP.NE.OR P0, PT, R3, RZ, !P0 ;  /* 0x000000ff0300720c */ /* 0x001fda0004705670 */
[----:B-12---:R-:W-:Y:S05]  /*00a0*/  @P0 BRA `(.L_x_1) ;  /* 0x0000000000200947 */ /* 0x006fea0003800000 */
[----:B------:R-:W-:Y:S02]  /*00b0*/  ULDC.64 UR4, c[0x0][0x198] ;  /* 0x0000660000047ab9 */ /* 0x000fe40000000a00 */
[----:B------:R-:W-:Y:S02]  /*00c0*/  UIADD3 UR6, UP0, UR4, 0xf0, URZ ;  /* 0x000000f004067890 */ /* 0x000fe4000ff1e03f */
[----:B------:R-:W-:Y:S02]  /*00d0*/  UIADD3 UR4, UP1, UR4, 0x1f0, URZ ;  /* 0x000001f004047890 */ /* 0x000fe4000ff3e03f */
[----:B------:R-:W-:Y:S02]  /*00e0*/  UIADD3.X UR7, URZ, UR5, URZ, UP0, !UPT ;  /* 0x000000053f077290 */ /* 0x000fe400087fe43f */
[----:B------:R-:W-:-:S07]  /*00f0*/  UIADD3.X UR5, URZ, UR5, URZ, UP1, !UPT ;  /* 0x000000053f057290 */ /* 0x000fce0008ffe43f */
[----:B------:R0:W-:Y:S02]  /*0100*/  UTMACCTL.PF [UR6] ;  /* 0x00000000060079b9 */ /* 0x0001e40008040000 */
[----:B------:R0:W-:Y:S02]  /*0110*/  UTMACCTL.PF [UR4] ;  /* 0x00000000040079b9 */ /* 0x0001e40008040000 */
[----:B0-----:R-:W-:Y:S01]  /*0120*/  NOP ;  /* 0x0000000000007918 */ /* 0x001fe20000000000 */
.L_x_1:
[----:B------:R-:W-:Y:S05]  /*0130*/  BSYNC B0 ;  /* 0x0000000000007941 */ /* 0x000fea0003800000 */
.L_x_0:
[----:B------:R-:W0:Y:S02]  /*0140*/  SHFL.IDX PT, R2, R0, RZ, 0x1f ;  /* 0x00001fff00027589 */ /* 0x000e2400000e0000 */
[----:B0-----:R-:W-:-:S13]  /*0150*/  ISETP.NE.AND P0, PT, R2, RZ, PT ;  /* 0x000000ff0200720c */ /* 0x001fda0003f05270 */
[----:B------:R-:W-:Y:S05]  /*0160*/  @P0 BRA `(.L_x_2) ;  /* 0x0000000000480947 */ /* 0x000fea0003800000 */
[----:B------:R-:W0:Y:S01]  /*0170*/  S2UR UR8, SR_CgaCtaId ;  /* 0x00000000000879c3 */ /* 0x000e220000008800 */
[----:B------:R-:W-:Y:S01]  /*0180*/  UMOV UR4, 0x400 ;  /* 0x0000040000047882 */ /* 0x000fe20000000000 */
[----:B------:R-:W-:Y:S01]  /*0190*/  UMOV UR5, 0x1 ;  /* 0x0000000100057882 */ /* 0x000fe20000000000 */
[----:B------:R-:W-:Y:S01]  /*01a0*/  UMOV UR6, 0x100 ;  /* 0x0000010000067882 */ /* 0x000fe20000000000 */
[----:B------:R-:W-:Y:S01]  /*01b0*/  ELECT P0, URZ, PT ;  /* 0x00000000003f782f */ /* 0x000fe20003800000 */
[----:B------:R-:W-:-:S04]  /*01c0*/  UIADD3 UR6, -UR6, 0x100000, URZ ;  /* 0x0010000006067890 */ /* 0x000fc8000fffe13f */
[----:B------:R-:W-:Y:S02]  /*01d0*/  USHF.L.U32 UR7, UR6, 0xb, URZ ;  /* 0x0000000b06077899 */ /* 0x000fe4000800063f */
[----:B------:R-:W-:Y:S02]  /*01e0*/  USHF.L.U32 UR6, UR6, 0x1, URZ ;  /* 0x0000000106067899 */ /* 0x000fe4000800063f */
[----:B0-----:R-:W-:Y:S02]  /*01f0*/  ULEA UR8, UR8, UR4, 0x18 ;  /* 0x0000000408087291 */ /* 0x001fe4000f8ec03f */
[----:B------:R-:W-:-:S04]  /*0200*/  UIADD3 UR4, -UR5, 0x100000, URZ ;  /* 0x0010000005047890 */ /* 0x000fc8000fffe13f */
[----:B------:R-:W-:Y:S02]  /*0210*/  USHF.L.U32 UR5, UR4, 0xb, URZ ;  /* 0x0000000b04057899 */ /* 0x000fe4000800063f */
[----:B------:R-:W-:Y:S01]  /*0220*/  USHF.L.U32 UR4, UR4, 0x1, URZ ;  /* 0x0000000104047899 */ /* 0x000fe2000800063f */
[----:B------:R-:W0:Y:S11]  /*0230*/  FENCE.VIEW.ASYNC.S ;  /* 0x00000000000073c6 */ /* 0x000e360000000000 */
[----:B0-----:R0:W1:Y:S01]  /*0240*/  SYNCS.EXCH.64 URZ, [UR8], UR4 ;  /* 0x00000004083f75b2 */ /* 0x0010620008000100 */
[----:B------:R0:W2:Y:S01]  /*0250*/  SYNCS.EXCH.64 URZ, [UR8+0x10], UR6 ;  /* 0x00001006083f75b2 */ /* 0x0000a20008000100 */
[----:B------:R0:W3:Y:S01]  /*0260*/  SYNCS.EXCH.64 URZ, [UR8+0x8], UR4 ;  /* 0x00000804083f75b2 */ /* 0x0000e20008000100 */
[----:B------:R0:W4:Y:S01]  /*0270*/  SYNCS.EXCH.64 URZ, [UR8+0x18], UR6 ;  /* 0x00001806083f75b2 */ /* 0x0001220008000100 */
[----:B------:R-:W-:Y:S01]  /*0280*/  NOP ;  /* 0x0000000000007918 */ /* 0x000fe20000000000 */
.L_x_2:
[----:B------:R-:W5:Y:S01]  /*0290*/  SHFL.IDX PT, R0, R0, RZ, 0x1f ;  /* 0x00001fff00007589 */ /* 0x000f6200000e0000 */
[----:B------:R-:W1:Y:S01]  /*02a0*/  LDC R2, c[0x0][0x65c] ;  /* 0x00019700ff027b82 */ /* 0x000e620000000800 */
[----:B------:R-:W-:Y:S02]  /*02b0*/  ELECT P0, URZ, PT ;  /* 0x00000000003f782f */ /* 0x000fe40003800000 */
[----:B------:R-:W-:Y:S01]  /*02c0*/  SHF.R.S32.HI R6, RZ, 0x1f, R3 ;  /* 0x0000001fff067819 */ /* 0x000fe20000011403 */
[----:B------:R-:W2:Y:S01]  /*02d0*/  S2R R4, SR_CTAID.Y ;  /* 0x0000000000047919 */ /* 0x000ea20000002600 */
[----:B0-----:R-:W-:Y:S01]  /*02e0*/  UMOV UR4, 0x20 ;  /* 0x0000002000047882 */ /* 0x001fe20000000000 */
[C---:B------:R-:W-:Y:S01]  /*02f0*/  ISETP.NE.AND P2, PT, R5.reuse, RZ, PT ;  /* 0x000000ff0500720c */ /* 0x040fe20003f45270 */
[----:B------:R-:W-:Y:S01]  /*0300*/  VIADD R10, R5, 0xffffffff ;  /* 0xffffffff050a7836 */ /* 0x000fe20000000000 */
[----:B------:R-:W-:Y:S01]  /*0310*/  LEA.HI R6, R6, R3, RZ, 0x2 ;  /* 0x0000000306067211 */ /* 0x000fe200078f10ff */
[----:B------:R-:W-:Y:S01]  /*0320*/  NOP ;  /* 0x0000000000007918 */ /* 0x000fe20000000000 */
[----:B------:R-:W-:-:S02]  /*0330*/  NOP ;  /* 0x0000000000007918 */ /* 0x000fc40000000000 */
[----:B------:R-:W-:Y:S02]  /*0340*/  ISETP.GE.U32.AND P1, PT, R10, 0x2, PT ;  /* 0x000000020a00780c */ /* 0x000fe40003f26070 */
[----:B-----5:R-:W-:Y:S02]  /*0350*/  ISETP.NE.OR P0, PT, R0, RZ, !P0 ;  /* 0x000000ff0000720c */ /* 0x020fe40004705670 */
[----:B-1----:R-:W-:Y:S02]  /*0360*/  ISETP.NE.AND P3, PT, R2, 0x1, PT ;  /* 0x000000010200780c */ /* 0x002fe40003f65270 */
[----:B------:R-:W0:Y:S01]  /*0370*/  S2R R2, SR_CTAID.X ;  /* 0x0000000000027919 */ /* 0x000e220000002500 */
[----:B------:R-:W-:-:S05]  /*0380*/  LOP3.LUT R0, R6, 0xfffffffc, RZ, 0xc0, !PT ;  /* 0xfffffffc06007812 */ /* 0x000fca00078ec0ff */
[----:B------:R-:W-:Y:S02]  /*0390*/  IMAD.IADD R0, R3, 0x1, -R0 ;  /* 0x0000000103007824 */ /* 0x000fe400078e0a00 */
[----:B------:R-:W-:Y:S01]  /*03a0*/  IMAD.MOV.U32 R3, RZ, RZ, RZ ;  /* 0x000000ffff037224 */ /* 0x000fe200078e00ff */
[----:B------:R-:W-:Y:S01]  /*03b0*/  VOTEU.ALL UP0, P0 ;  /* 0x00000000003f7886 */ /* 0x000fe20000000000 */
[----:B------:R-:W-:Y:S01]  /*03c0*/  VOTEU.ALL UP1, P0 ;  /* 0x00000000003f7886 */ /* 0x000fe20000020000 */
[----:B------:R-:W0:Y:S01]  /*03d0*/  @P3 LDC R9, c[0x0][0x10] ;  /* 0x00000400ff093b82 */ /* 0x000e220000000800 */
[----:B------:R-:W-:Y:S01]  /*03e0*/  @P3 MOV R7, RZ ;  /* 0x000000ff00073202 */ /* 0x000fe20000000f00 */
[----:B--2---:R-:W-:Y:S01]  /*03f0*/  @P3 IMAD.MOV.U32 R6, RZ, RZ, R4 ;  /* 0x000000ffff063224 */ /* 0x004fe200078e0004 */
[----:B------:R-:W-:Y:S01]  /*0400*/  @!UP0 UMOV UR6, 0x400 ;  /* 0x0000040000068882 */ /* 0x000fe20000000000 */
[----:B------:R-:W-:-:S04]  /*0410*/  @!UP0 UIADD3 UR4, -UR4, 0x100000, URZ ;  /* 0x0010000004048890 */ /* 0x000fc8000fffe13f */
[----:B------:R-:W-:Y:S02]  /*0420*/  @!UP0 USHF.L.U32 UR5, UR4, 0xb, URZ ;  /* 0x0000000b04058899 */ /* 0x000fe4000800063f */
[----:B------:R-:W-:Y:S01]  /*0430*/  @!UP0 USHF.L.U32 UR4, UR4, 0x1, URZ ;  /* 0x0000000104048899 */ /* 0x000fe2000800063f */
[----:B------:R-:W1:Y:S08]  /*0440*/  @!UP0 S2UR UR7, SR_CgaCtaId ;  /* 0x00000000000789c3 */ /* 0x000e700000008800 */
[----:B------:R-:W2:Y:S01]  /*0450*/  @!P3 LDC R11, c[0x0][0xc] ;  /* 0x00000300ff0bbb82 */ /* 0x000ea20000000800 */
[----:B0-----:R-:W-:-:S03]  /*0460*/  @P3 IMAD.WIDE.U32 R8, R2, R9, R6 ;  /* 0x0000000902083225 */ /* 0x001fc600078e0006 */
[----:B------:R-:W-:Y:S01]  /*0470*/  @P3 MOV R12, R8 ;  /* 0x00000008000c3202 */ /* 0x000fe20000000f00 */
[----:B-1----:R-:W-:Y:S01]  /*0480*/  @!UP0 ULEA UR6, UR7, UR6, 0x18 ;  /* 0x0000000607068291 */ /* 0x002fe2000f8ec03f */
[----:B------:R-:W-:Y:S01]  /*0490*/  VOTEU.ALL UP0, P0 ;  /* 0x00000000003f7886 */ /* 0x000fe20000000000 */
[----:B------:R-:W-:-:S04]  /*04a0*/  ISETP.NE.AND P0, PT, R0, 0x3, PT ;  /* 0x000000030000780c */ /* 0x000fc80003f05270 */
[----:B------:R-:W-:Y:S01]  /*04b0*/  ISETP.EQ.OR P0, PT, R0, RZ, !P0 ;  /* 0x000000ff0000720c */ /* 0x000fe20004702670 */
[----:B--2---:R-:W-:-:S03]  /*04c0*/  @!P3 IMAD.WIDE.U32 R6, R11, R4, R2 ;  /* 0x000000040b06b225 */ /* 0x004fc600078e0002 */
[----:B------:R-:W-:Y:S01]  /*04d0*/  ISETP.EQ.AND P0, PT, R5, RZ, P0 ;  /* 0x000000ff0500720c */ /* 0x000fe20000702270 */
[----:B------:R-:W-:Y:S01]  /*04e0*/  @P3 IMAD.MOV.U32 R5, RZ, RZ, RZ ;  /* 0x000000ffff053224 */ /* 0x000fe200078e00ff */
[----:B------:R-:W0:Y:S02]  /*04f0*/  FENCE.VIEW.ASYNC.S ;  /* 0x00000000000073c6 */ /* 0x000e240000000000 */
[----:B0-----:R0:W3:Y:S01]  /*0500*/  @!UP0 SYNCS.EXCH.64 URZ, [UR6+0x30], UR4 ;  /* 0x00003004063f85b2 */ /* 0x0010e20008000100 */
[----:B------:R-:W-:Y:S02]  /*0510*/  @!P3 IMAD.MOV.U32 R12, RZ, RZ, R6 ;  /* 0x000000ffff0cb224 */ /* 0x000fe400078e0006 */
[----:B------:R-:W-:Y:S01]  /*0520*/  @P3 IMAD.IADD R20, R9, 0x1, R5 ;  /* 0x0000000109143824 */ /* 0x000fe200078e0205 */
[----:B------:R-:W-:Y:S01]  /*0530*/  SEL R5, RZ, 0x1, !P0 ;  /* 0x00000001ff057807 */ /* 0x000fe20004000000 */
[----:B------:R-:W-:Y:S01]  /*0540*/  @!P3 IMAD.MOV.U32 R20, RZ, RZ, R7 ;  /* 0x000000ffff14b224 */ /* 0x000fe200078e0007 */
[----:B------:R0:W-:Y:S02]  /*0550*/  STL [R1+0x1c], R12 ;  /* 0x00001c0c01007387 */ /* 0x0001e40000100800 */
[----:B------:R-:W-:-:S02]  /*0560*/  SEL R5, R5, 0x2, P1 ;  /* 0x0000000205057807 */ /* 0x000fc40000800000 */
[----:B------:R0:W-:Y:S04]  /*0570*/  STL [R1+0x18], R20 ;  /* 0x0000181401007387 */ /* 0x0001e80000100800 */
[----:B------:R0:W-:Y:S01]  /*0580*/  STL [R1+0x14], R5 ;  /* 0x0000140501007387 */ /* 0x0001e20000100800 */
[----:B------:R0:W3:Y:S01]  /*0590*/  @!UP1 SYNCS.EXCH.64 URZ, [UR6+0x38], UR4 ;  /* 0x00003804063f95b2 */ /* 0x0000e20008000100 */
[----:B------:R-:W-:Y:S01]  /*05a0*/  NOP ;  /* 0x0000000000007918 */ /* 0x000fe20000000000 */
[----:B---34-:R-:W-:Y:S06]  /*05b0*/  BAR.SYNC.DEFER_BLOCKING 0x0 ;  /* 0x0000000000007b1d */ /* 0x018fec0000010000 */
[----:B------:R-:W-:Y:S05]  /*05c0*/  @!P2 BRA `(.L_x_3) ;  /* 0x000000a000aca947 */ /* 0x000fea0003800000 */
[----:B------:R-:W-:-:S13]  /*05d0*/  ISETP.GT.U32.AND P0, PT, R10, 0x1, PT ;  /* 0x000000010a00780c */ /* 0x000fda0003f04070 */
[----:B0-----:R-:W-:Y:S05]  /*05e0*/  @P0 EXIT ;  /* 0x000000000000094d */ /* 0x001fea0003800000 */
[----:B------:R-:W-:Y:S01]  /*05f0*/  ULDC.64 UR4, c[0x0][0x650] ;  /* 0x0001940000047ab9 */ /* 0x000fe20000000a00 */
[----:B------:R-:W-:Y:S01]  /*0600*/  PRMT R0, RZ, 0x7610, R0 ;  /* 0x00007610ff007816 */ /* 0x000fe20000000000 */
[----:B------:R-:W-:Y:S01]  /*0610*/  IMAD.MOV.U32 R16, RZ, RZ, -0x1 ;  /* 0xffffffffff107424 */ /* 0x000fe200078e00ff */
[----:B------:R-:W-:Y:S01]  /*0620*/  ISETP.GE.U32.AND P0, PT, R12, UR4, PT ;  /* 0x000000040c007c0c */ /* 0x000fe2000bf06070 */
[----:B------:R-:W-:Y:S01]  /*0630*/  IMAD.MOV.U32 R17, RZ, RZ, -0x1 ;  /* 0xffffffffff117424 */ /* 0x000fe200078e00ff */
[----:B------:R-:W-:Y:S02]  /*0640*/  MOV R18, 0xffffffff ;  /* 0xffffffff00127802 */ /* 0x000fe40000000f00 */
[----:B------:R-:W-:-:S13]  /*0650*/  ISETP.GE.U32.AND.EX P0, PT, R20, UR5, PT, P0 ;  /* 0x0000000514007c0c */ /* 0x000fda000bf06100 */
[----:B------:R-:W-:Y:S05]  /*0660*/  @P0 BRA `(.L_x_4) ;  /* 0x0000000400640947 */ /* 0x000fea0003800000 */
[----:B------:R-:W0:Y:S01]  /*0670*/  LDC.64 R14, c[0x0][0x628] ;  /* 0x00018a00ff0e7b82 */ /* 0x000e220000000a00 */
[----:B------:R-:W-:Y:S01]  /*0680*/  IMAD.MOV.U32 R6, RZ, RZ, R12 ;  /* 0x000000ffff067224 */ /* 0x000fe200078e000c */
[----:B------:R-:W-:-:S06]  /*0690*/  MOV R7, R20 ;  /* 0x0000001400077202 */ /* 0x000fcc0000000f00 */
[----:B------:R-:W1:Y:S08]  /*06a0*/  LDC R0, c[0x0][0x630] ;  /* 0x00018c00ff007b82 */ /* 0x000e700000000800 */
[----:B------:R-:W2:Y:S01]  /*06b0*/  LDC.64 R16, c[0x0][0x620] ;  /* 0x00018800ff107b82 */ /* 0x000ea20000000a00 */
[----:B0-----:R-:W-:-:S04]  /*06c0*/  ISETP.NE.U32.AND P0, PT, R14, RZ, PT ;  /* 0x000000ff0e00720c */ /* 0x001fc80003f05070 */
[----:B------:R-:W-:-:S13]  /*06d0*/  ISETP.NE.AND.EX P0, PT, R15, RZ, PT, P0 ;  /* 0x000000ff0f00720c */ /* 0x000fda0003f05300 */
[----:B-12---:R-:W-:Y:S05]  /*06e0*/  @!P0 BRA `(.L_x_5) ;  /* 0x0000000000288947 */ /* 0x006fea0003800000 */
[----:B------:R-:W0:Y:S02]  /*06f0*/  LDC R5, c[0x0][0x634] ;  /* 0x00018d00ff057b82 */ /* 0x000e240000000800 */
[----:B0-----:R-:W-:-:S05]  /*0700*/  IADD3 R5, P0, R12, R5, RZ ;  /* 0x000000050c057210 */ /* 0x001fca0007f1e0ff */
[----:B------:R-:W-:-:S04]  /*0710*/  IMAD.X R13, RZ, RZ, R20, P0 ;  /* 0x000000ffff0d7224 */ /* 0x000fc800000e0614 */
[----:B------:R-:W-:-:S04]  /*0720*/  IMAD.WIDE.U32 R6, R13, R14, RZ ;  /* 0x0000000e0d067225 */ /* 0x000fc800078e00ff */
[----:B------:R-:W-:-:S04]  /*0730*/  IMAD.WIDE.U32 R8, P0, R5, R15, R6 ;  /* 0x0000000f05087225 */ /* 0x000fc80007800006 */
[----:B------:R-:W-:-:S04]  /*0740*/  IMAD.WIDE.U32 R6, R5, R14, RZ ;  /* 0x0000000e05067225 */ /* 0x000fc800078e00ff */
[----:B------:R-:W-:Y:S01]  /*0750*/  IMAD.X R11, RZ, RZ, RZ, P0 ;  /* 0x000000ffff0b7224 */ /* 0x000fe200000e06ff */
[----:B------:R-:W-:Y:S01]  /*0760*/  IADD3 RZ, P0, R7, R8, RZ ;  /* 0x0000000807ff7210 */ /* 0x000fe20007f1e0ff */
[----:B------:R-:W-:-:S04]  /*0770*/  IMAD.MOV.U32 R10, RZ, RZ, R9 ;  /* 0x000000ffff0a7224 */ /* 0x000fc800078e0009 */
[----:B------:R-:W-:-:S08]  /*0780*/  IMAD.WIDE.U32.X R6, R13, R15, R10, P0 ;  /* 0x0000000f0d067225 */ /* 0x000fd000000e040a */
.L_x_5:
[-CC-:B------:R-:W-:Y:S01]  /*0790*/  SHF.R.U64 R22, R6, R0.reuse, R7.reuse ;  /* 0x0000000006167219 */ /* 0x180fe20000001207 */
[----:B------:R-:W0:Y:S01]  /*07a0*/  LDC R10, c[0x0][0x618] ;  /* 0x00018600ff0a7b82 */ /* 0x000e220000000800 */
[----:B------:R-:W-:Y:S01]  /*07b0*/  SHF.R.U32.HI R3, RZ, R0, R7 ;  /* 0x00000000ff037219 */ /* 0x000fe20000011607 */
[----:B------:R-:W-:Y:S01]  /*07c0*/  IMAD.MOV.U32 R7, RZ, RZ, R20 ;  /* 0x000000ffff077224 */ /* 0x000fe200078e0014 */
[----:B------:R-:W-:Y:S01]  /*07d0*/  IADD3 R5, P0, RZ, -R22, RZ ;  /* 0x80000016ff057210 */ /* 0x000fe20007f1e0ff */
[----:B------:R-:W-:Y:S01]  /*07e0*/  ULDC UR4, c[0x0][0x150] ;  /* 0x0000540000047ab9 */ /* 0x000fe20000000800 */
[----:B------:R-:W-:Y:S01]  /*07f0*/  I2FP.F32.U32 R0, R2 ;  /* 0x0000000200007245 */ /* 0x000fe20000201000 */
[----:B------:R-:W-:Y:S01]  /*0800*/  IMAD.MOV.U32 R6, RZ, RZ, R12 ;  /* 0x000000ffff067224 */ /* 0x000fe200078e000c */
[----:B------:R-:W-:Y:S01]  /*0810*/  IADD3.X R9, RZ, ~R3, RZ, P0, !PT ;  /* 0x80000003ff097210 */ /* 0x000fe200007fe4ff */
[----:B------:R-:W1:Y:S02]  /*0820*/  LDC.64 R20, c[0x0][0x640] ;  /* 0x00019000ff147b82 */ /* 0x000e640000000a00 */
[----:B------:R-:W-:Y:S01]  /*0830*/  FMUL R0, R0, UR4 ;  /* 0x0000000400007c20 */ /* 0x000fe20008400000 */
[----:B------:R-:W-:Y:S01]  /*0840*/  IMAD.WIDE.U32 R6, R5, R16, R6 ;  /* 0x0000001005067225 */ /* 0x000fe200078e0006 */
[----:B------:R-:W-:-:S03]  /*0850*/  ULDC UR4, c[0x0][0x154] ;  /* 0x0000550000047ab9 */ /* 0x000fc60000000800 */
[----:B------:R-:W-:Y:S01]  /*0860*/  IMAD R8, R9, R16, RZ ;  /* 0x0000001009087224 */ /* 0x000fe200078e02ff */
[----:B------:R-:W2:Y:S01]  /*0870*/  LDC R3, c[0x0][0x144] ;  /* 0x00005100ff037b82 */ /* 0x000ea20000000800 */
[----:B------:R-:W3:Y:S01]  /*0880*/  F2I.U32.TRUNC.NTZ R0, R0 ;  /* 0x0000000000007305 */ /* 0x000ee2000020f000 */
[----:B------:R-:W-:Y:S02]  /*0890*/  IMAD.MOV.U32 R9, RZ, RZ, -0x1 ;  /* 0xffffffffff097424 */ /* 0x000fe400078e00ff */
[----:B------:R-:W-:-:S04]  /*08a0*/  IMAD R5, R5, R17, R8 ;  /* 0x0000001105057224 */ /* 0x000fc800078e0208 */
[----:B------:R-:W4:Y:S01]  /*08b0*/  LDC R14, c[0x0][0x608] ;  /* 0x00018200ff0e7b82 */ /* 0x000f220000000800 */
[----:B------:R-:W-:Y:S01]  /*08c0*/  IMAD.IADD R7, R7, 0x1, R5 ;  /* 0x0000000107077824 */ /* 0x000fe200078e0205 */
[----:B------:R-:W-:-:S04]  /*08d0*/  I2FP.F32.U32 R5, R4 ;  /* 0x0000000400057245 */ /* 0x000fc80000201000 */
[-CC-:B0-----:R-:W-:Y:S02]  /*08e0*/  SHF.R.U64 R12, R6, R10.reuse, R7.reuse ;  /* 0x0000000a060c7219 */ /* 0x181fe40000001207 */
[----:B------:R-:W0:Y:S01]  /*08f0*/  LDC R8, c[0x0][0x658] ;  /* 0x00019600ff087b82 */ /* 0x000e220000000800 */
[----:B-1----:R-:W-:Y:S02]  /*0900*/  ISETP.NE.U32.AND P0, PT, R20, RZ, PT ;  /* 0x000000ff1400720c */ /* 0x002fe40003f05070 */
[----:B---3--:R-:W-:Y:S02]  /*0910*/  IADD3 R6, -R0, RZ, RZ ;  /* 0x000000ff00067210 */ /* 0x008fe40007ffe1ff */
[----:B------:R-:W-:Y:S02]  /*0920*/  ISETP.NE.AND.EX P0, PT, R21, RZ, PT, P0 ;  /* 0x000000ff1500720c */ /* 0x000fe40003f05300 */
[----:B------:R-:W-:Y:S01]  /*0930*/  SHF.R.U32.HI R7, RZ, R10, R7 ;  /* 0x0000000aff077219 */ /* 0x000fe20000011607 */
[----:B------:R-:W1:Y:S01]  /*0940*/  LDC R13, c[0x0][0x148] ;  /* 0x00005200ff0d7b82 */ /* 0x000e620000000800 */
[----:B--2---:R-:W-:-:S02]  /*0950*/  IMAD R0, R3, R6, R2 ;  /* 0x0000000603007224 */ /* 0x004fc400078e0202 */
[----:B------:R-:W-:-:S04]  /*0960*/  FMUL R3, R5, UR4 ;  /* 0x0000000405037c20 */ /* 0x000fc80008400000 */
[----:B------:R2:W3:Y:S01]  /*0970*/  F2I.U32.TRUNC.NTZ R11, R3 ;  /* 0x00000003000b7305 */ /* 0x0004e2000020f000 */
[----:B------:R-:W1:Y:S01]  /*0980*/  LDC R17, c[0x0][0x600] ;  /* 0x00018000ff117b82 */ /* 0x000e620000000800 */
[-CC-:B----4-:R-:W-:Y:S02]  /*0990*/  SHF.R.U64 R25, R12, R14.reuse, R7.reuse ;  /* 0x0000000e0c197219 */ /* 0x190fe40000001207 */
[----:B------:R-:W-:Y:S01]  /*09a0*/  SHF.R.U32.HI R5, RZ, R14, R7 ;  /* 0x0000000eff057219 */ /* 0x000fe20000011607 */
[----:B------:R-:W-:-:S04]  /*09b0*/  IMAD.MOV.U32 R7, RZ, RZ, 0x1 ;  /* 0x00000001ff077424 */ /* 0x000fc800078e00ff */
[----:B------:R-:W4:Y:S01]  /*09c0*/  LDC R16, c[0x0][0x648] ;  /* 0x00019200ff107b82 */ /* 0x000f220000000800 */
[-C--:B0-----:R-:W-:Y:S02]  /*09d0*/  SHF.L.U32 R2, R9, R8.reuse, RZ ;  /* 0x0000000809027219 */ /* 0x081fe400000006ff */
[-CC-:B------:R-:W-:Y:S02]  /*09e0*/  SHF.R.U64 R14, R25, R8.reuse, R5.reuse ;  /* 0x00000008190e7219 */ /* 0x180fe40000001205 */
[----:B------:R-:W-:Y:S02]  /*09f0*/  SHF.R.U32.HI R15, RZ, R8, R5 ;  /* 0x00000008ff0f7219 */ /* 0x000fe40000011605 */
[----:B------:R-:W-:Y:S01]  /*0a00*/  LOP3.LUT R10, RZ, R2, RZ, 0x33, !PT ;  /* 0x00000002ff0a7212 */ /* 0x000fe200078e33ff */
[----:B------:R-:W0:Y:S01]  /*0a10*/  LDC R23, c[0x0][0x638] ;  /* 0x00018e00ff177b82 */ /* 0x000e220000000800 */
[----:B------:R-:W-:Y:S01]  /*0a20*/  SHF.L.U32 R5, R7, R8, RZ ;  /* 0x0000000807057219 */ /* 0x000fe200000006ff */
[----:B------:R-:W-:Y:S01]  /*0a30*/  IMAD.MOV.U32 R2, RZ, RZ, R14 ;  /* 0x000000ffff027224 */ /* 0x000fe200078e000e */
[----:B--2---:R-:W-:-:S05]  /*0a40*/  MOV R3, R15 ;  /* 0x0000000f00037202 */ /* 0x004fca0000000f00 */
[----:B------:R-:W2:Y:S01]  /*0a50*/  LDC R18, c[0x0][0x610] ;  /* 0x00018400ff127b82 */ /* 0x000ea20000000800 */
[----:B---3--:R-:W-:Y:S05]  /*0a60*/  @!P0 BRA `(.L_x_6) ;  /* 0x0000000000288947 */ /* 0x008fea0003800000 */
[----:B------:R-:W3:Y:S02]  /*0a70*/  LDC R9, c[0x0][0x64c] ;  /* 0x00019300ff097b82 */ /* 0x000ee40000000800 */
[----:B---3--:R-:W-:-:S05]  /*0a80*/  IADD3 R9, P0, R14, R9, RZ ;  /* 0x000000090e097210 */ /* 0x008fca0007f1e0ff */
        /* <DEDUP_REMOVED lines=8> */
.L_x_6:
[----:B----4-:R-:W-:Y:S01]  /*0b10*/  SHF.R.U64 R2, R2, R16, R3 ;  /* 0x0000001002027219 */ /* 0x010fe20000001203 */
[----:B-1----:R-:W-:Y:S01]  /*0b20*/  VIADD R3, R17, 0xffffffff ;  /* 0xffffffff11037836 */ /* 0x002fe20000000000 */
[----:B------:R-:W-:Y:S02]  /*0b30*/  LOP3.LUT R10, R25, R10, RZ, 0xc0, !PT ;  /* 0x0000000a190a7212 */ /* 0x000fe400078ec0ff */
[----:B------:R-:W-:Y:S01]  /*0b40*/  IADD3 R11, -R11, RZ, RZ ;  /* 0x000000ff0b0b7210 */ /* 0x000fe20007ffe1ff */
[----:B------:R-:W-:Y:S01]  /*0b50*/  IMAD.MOV R6, RZ, RZ, -R2 ;  /* 0x000000ffff067224 */ /* 0x000fe200078e0a02 */
[----:B------:R-:W-:Y:S01]  /*0b60*/  LOP3.LUT R3, R12, R3, RZ, 0xc0, !PT ;  /* 0x000000030c037212 */ /* 0x000fe200078ec0ff */
[----:B------:R-:W-:Y:S02]  /*0b70*/  IMAD R5, R5, R2, R10 ;  /* 0x0000000205057224 */ /* 0x000fe400078e020a */
[----:B------:R-:W-:Y:S02]  /*0b80*/  @P3 IMAD R0, R13, R11, R4 ;  /* 0x0000000b0d003224 */ /* 0x000fe400078e0204 */
[----:B0-----:R-:W-:-:S02]  /*0b90*/  IMAD R2, R6, R23, R14 ;  /* 0x0000001706027224 */ /* 0x001fc400078e020e */
[----:B--2---:R-:W-:Y:S02]  /*0ba0*/  IMAD R18, R5, R18, R0 ;  /* 0x0000001205127224 */ /* 0x004fe400078e0200 */
[----:B------:R-:W-:Y:S01]  /*0bb0*/  IMAD R3, R2, R17, R3 ;  /* 0x0000001102037224 */ /* 0x000fe200078e0203 */
[----:B------:R-:W-:Y:S01]  /*0bc0*/  MOV R17, R22 ;  /* 0x0000001600117202 */ /* 0x000fe20000000f00 */
[----:B------:R-:W-:-:S03]  /*0bd0*/  IMAD.MOV.U32 R0, RZ, RZ, 0x1 ;  /* 0x00000001ff007424 */ /* 0x000fc600078e00ff */
[----:B------:R-:W-:Y:S02]  /*0be0*/  SEL R16, R3, R18, !P3 ;  /* 0x0000001203107207 */ /* 0x000fe40005800000 */
[----:B------:R-:W-:-:S07]  /*0bf0*/  SEL R18, R18, R3, !P3 ;  /* 0x0000000312127207 */ /* 0x000fce0005800000 */
.L_x_4:
[----:B------:R-:W-:-:S08]  /*0c00*/  NOP ;  /* 0x0000000000007918 */ /* 0x000fd00000000000 */
[----:B------:R-:W0:Y:S02]  /*0c10*/  USETMAXREG.TRY_ALLOC.CTAPOOL UP0, 0xe8 ;  /* 0x000000e8000079c8 */ /* 0x000e240008000600 */
[----:B0-----:R-:W-:-:S13]  /*0c20*/  PLOP3.LUT P0, PT, PT, PT, UP0, 0x80, 0x0 ;  /* 0x000000000000781c */ /* 0x001fda0003f0f008 */
[----:B------:R-:W-:Y:S05]  /*0c30*/  @!P0 BRA `(.L_x_4) ;  /* 0xfffffffc00f08947 */ /* 0x000fea000383ffff */
[----:B------:R-:W-:Y:S01]  /*0c40*/  ULDC.64 UR4, c[0x0][0x598] ;  /* 0x0001660000047ab9 */ /* 0x000fe20000000a00 */
[----:B------:R-:W-:Y:S01]  /*0c50*/  ULDC.64 UR36, c[0x0][0x208] ;  /* 0x0000820000247ab9 */ /* 0x000fe20000000a00 */
[----:B------:R-:W-:-:S04]  /*0c60*/  ISETP.NE.U32.AND P0, PT, RZ, UR4, PT ;  /* 0x00000004ff007c0c */ /* 0x000fc8000bf05070 */
[----:B------:R-:W-:-:S13]  /*0c70*/  ISETP.NE.AND.EX P0, PT, RZ, UR5, PT, P0 ;  /* 0x00000005ff007c0c */ /* 0x000fda000bf05300 */
[----:B------:R-:W-:Y:S05]  /*0c80*/  @!P0 BRA `(.L_x_7) ;  /* 0x00000000001c8947 */ /* 0x000fea0003800000 */
[----:B------:R-:W0:Y:S02]  /*0c90*/  LDC.64 R2, c[0x0][0x598] ;  /* 0x00016600ff027b82 */ /* 0x000e240000000a00 */
[----:B0-----:R-:W2:Y:S02]  /*0ca0*/  LDG.E.64 R2, desc[UR36][R2.64] ;  /* 0x0000002402027981 */ /* 0x001ea4000c1e1b00 */
[----:B--2---:R-:W-:-:S04]  /*0cb0*/  ISETP.NE.U32.AND P0, PT, R2, RZ, PT ;  /* 0x000000ff0200720c */ /* 0x004fc80003f05070 */
[----:B------:R-:W-:-:S13]  /*0cc0*/  ISETP.NE.AND.EX P0, PT, R3, RZ, PT, P0 ;  /* 0x000000ff0300720c */ /* 0x000fda0003f05300 */
[----:B------:R-:W-:Y:S05]  /*0cd0*/  @!P0 BRA `(.L_x_7) ;  /* 0x0000000000088947 */ /* 0x000fea0003800000 */
[----:B------:R0:W5:Y:S01]  /*0ce0*/  LD.E R23, desc[UR36][R2.64] ;  /* 0x0000002402177980 */ /* 0x000162000c101900 */
[----:B------:R-:W-:Y:S05]  /*0cf0*/  BRA `(.L_x_8) ;  /* 0x0000000000247947 */ /* 0x000fea0003800000 */
.L_x_7:
[----:B------:R-:W-:Y:S02]  /*0d00*/  ULDC.64 UR4, c[0x0][0x588] ;  /* 0x0001620000047ab9 */ /* 0x000fe40000000a00 */
[----:B------:R-:W-:-:S04]  /*0d10*/  ISETP.NE.U32.AND P0, PT, RZ, UR4, PT ;  /* 0x00000004ff007c0c */ /* 0x000fc8000bf05070 */
[----:B------:R-:W-:-:S13]  /*0d20*/  ISETP.NE.AND.EX P0, PT, RZ, UR5, PT, P0 ;  /* 0x00000005ff007c0c */ /* 0x000fda000bf05300 */
[----:B------:R-:W-:Y:S05]  /*0d30*/  @!P0 BRA `(.L_x_9) ;  /* 0x00000000000c8947 */ /* 0x000fea0003800000 */
[----:B------:R-:W0:Y:S02]  /*0d40*/  LDC.64 R2, c[0x0][0x588] ;  /* 0x00016200ff027b82 */ /* 0x000e240000000a00 */
[----:B0-----:R1:W5:Y:S01]  /*0d50*/  LDG.E R23, desc[UR36][R2.64] ;  /* 0x0000002402177981 */ /* 0x001362000c1e1900 */
[----:B------:R-:W-:Y:S05]  /*0d60*/  BRA `(.L_x_8) ;  /* 0x0000000000087947 */ /* 0x000fea0003800000 */
.L_x_9:
[----:B------:R-:W-:Y:S02]  /*0d70*/  ULDC UR4, c[0x0][0x580] ;  /* 0x0001600000047ab9 */ /* 0x000fe40000000800 */
[----:B------:R-:W-:-:S07]  /*0d80*/  IMAD.U32 R23, RZ, RZ, UR4 ;  /* 0x00000004ff177e24 */ /* 0x000fce000f8e00ff */
.L_x_8:
[----:B------:R-:W-:Y:S02]  /*0d90*/  ULDC.64 UR4, c[0x0][0x5a0] ;  /* 0x0001680000047ab9 */ /* 0x000fe40000000a00 */
[----:B------:R-:W-:-:S04]  /*0da0*/  ISETP.NE.U32.AND P0, PT, RZ, UR4, PT ;  /* 0x00000004ff007c0c */ /* 0x000fc8000bf05070 */
[----:B------:R-:W-:-:S13]  /*0db0*/  ISETP.NE.AND.EX P0, PT, RZ, UR5, PT, P0 ;  /* 0x00000005ff007c0c */ /* 0x000fda000bf05300 */
[----:B------:R-:W-:Y:S05]  /*0dc0*/  @!P0 BRA `(.L_x_10) ;  /* 0x00000000001c8947 */ /* 0x000fea0003800000 */
[----:B01----:R-:W0:Y:S02]  /*0dd0*/  LDC.64 R2, c[0x0][0x5a0] ;  /* 0x00016800ff027b82 */ /* 0x003e240000000a00 */
[----:B0-----:R-:W2:Y:S02]  /*0de0*/  LDG.E.64 R2, desc[UR36][R2.64] ;  /* 0x0000002402027981 */ /* 0x001ea4000c1e1b00 */
[----:B--2---:R-:W-:-:S04]  /*0df0*/  ISETP.NE.U32.AND P0, PT, R2, RZ, PT ;  /* 0x000000ff0200720c */ /* 0x004fc80003f05070 */
[----:B------:R-:W-:-:S13]  /*0e00*/  ISETP.NE.AND.EX P0, PT, R3, RZ, PT, P0 ;  /* 0x000000ff0300720c */ /* 0x000fda0003f05300 */
[----:B------:R-:W-:Y:S05]  /*0e10*/  @!P0 BRA `(.L_x_10) ;  /* 0x0000000000088947 */ /* 0x000fea0003800000 */
[----:B------:R0:W5:Y:S01]  /*0e20*/  LD.E R22, desc[UR36][R2.64] ;  /* 0x0000002402167980 */ /* 0x000162000c101900 */
[----:B------:R-:W-:Y:S05]  /*0e30*/  BRA `(.L_x_11) ;  /* 0x0000000000247947 */ /* 0x000fea0003800000 */
.L_x_10:
[----:B------:R-:W-:Y:S02]  /*0e40*/  ULDC.64 UR4, c[0x0][0x590] ;  /* 0x0001640000047ab9 */ /* 0x000fe40000000a00 */
[----:B------:R-:W-:-:S04]  /*0e50*/  ISETP.NE.U32.AND P0, PT, RZ, UR4, PT ;  /* 0x00000004ff007c0c */ /* 0x000fc8000bf05070 */
[----:B------:R-:W-:-:S13]  /*0e60*/  ISETP.NE.AND.EX P0, PT, RZ, UR5, PT, P0 ;  /* 0x00000005ff007c0c */ /* 0x000fda000bf05300 */
[----:B------:R-:W-:Y:S05]  /*0e70*/  @!P0 BRA `(.L_x_12) ;  /* 0x00000000000c8947 */ /* 0x000fea0003800000 */
[----:B01----:R-:W0:Y:S02]  /*0e80*/  LDC.64 R2, c[0x0][0x590] ;  /* 0x00016400ff027b82 */ /* 0x003e240000000a00 */
[----:B0-----:R1:W5:Y:S01]  /*0e90*/  LDG.E R22, desc[UR36][R2.64] ;  /* 0x0000002402167981 */ /* 0x001362000c1e1900 */
[----:B------:R-:W-:Y:S05]  /*0ea0*/  BRA `(.L_x_11) ;  /* 0x0000000000087947 */ /* 0x000fea0003800000 */
.L_x_12:
[----:B------:R-:W-:Y:S02]  /*0eb0*/  ULDC UR4, c[0x0][0x584] ;  /* 0x0001610000047ab9 */ /* 0x000fe40000000800 */
[----:B------:R-:W-:-:S07]  /*0ec0*/  IMAD.U32 R22, RZ, RZ, UR4 ;  /* 0x00000004ff167e24 */ /* 0x000fce000f8e00ff */
.L_x_11:
[----:B------:R-:W-:-:S13]  /*0ed0*/  LOP3.LUT P0, RZ, R0, 0xff, RZ, 0xc0, !PT ;  /* 0x000000ff00ff7812 */ /* 0x000fda000780c0ff */
[----:B------:R-:W-:Y:S05]  /*0ee0*/  @!P0 EXIT ;  /* 0x000000000000894d */ /* 0x000fea0003800000 */
[----:B01----:R-:W2:Y:S01]  /*0ef0*/  LDL R2, [R1+0x14] ;  /* 0x0000140001027983 */ /* 0x003ea20000100800 */
[----:B------:R-:W-:Y:S01]  /*0f00*/  ULDC UR4, c[0x0][0x28c] ;  /* 0x0000a30000047ab9 */ /* 0x000fe20000000800 */
[----:B------:R-:W-:Y:S01]  /*0f10*/  UMOV UR38, URZ ;  /* 0x0000003f00267c82 */ /* 0x000fe20008000000 */
[----:B------:R-:W-:Y:S01]  /*0f20*/  UIADD3 UR4, UR4, 0x3f, URZ ;  /* 0x0000003f04047890 */ /* 0x000fe2000fffe03f */
[----:B------:R-:W-:-:S03]  /*0f30*/  UMOV UR39, URZ ;  /* 0x0000003f00277c82 */ /* 0x000fc60008000000 */
[----:B------:R-:W-:-:S04]  /*0f40*/  USHF.R.S32.HI UR5, URZ, 0x1f, UR4 ;  /* 0x0000001f3f057899 */ /* 0x000fc80008011404 */
[----:B------:R-:W-:-:S04]  /*0f50*/  ULEA.HI UR5, UR5, UR4, URZ, 0x6 ;  /* 0x0000000405057291 */ /* 0x000fc8000f8f303f */
[----:B------:R-:W-:Y:S01]  /*0f60*/  USHF.R.S32.HI UR40, URZ, 0x6, UR5 ;  /* 0x000000063f287899 */ /* 0x000fe20008011405 */
[----:B--2---:R-:W-:-:S11]  /*0f70*/  LOP3.LUT R168, R2, 0x1, RZ, 0xfc, !PT ;  /* 0x0000000102a87812 */ /* 0x004fd600078efcff */
.L_x_295:
[----:B0-----:R-:W0:Y:S01]  /*0f80*/  S2R R3, SR_CgaCtaId ;  /* 0x0000000000037919 */ /* 0x001e220000008800 */
[----:B------:R-:W-:-:S04]  /*0f90*/  MOV R0, 0x400 ;  /* 0x0000040000007802 */ /* 0x000fc80000000f00 */
[----:B0-----:R-:W-:-:S05]  /*0fa0*/  LEA R25, R3, R0, 0x18 ;  /* 0x0000000003197211 */ /* 0x001fca00078ec0ff */
[----:B------:R-:W-:-:S05]  /*0fb0*/  VIADD R0, R25, 0x800 ;  /* 0x0000080019007836 */ /* 0x000fca0000000000 */
[----:B------:R-:W-:-:S13]  /*0fc0*/  LOP3.LUT P0, RZ, R0, 0x9f, RZ, 0xc0, !PT ;  /* 0x0000009f00ff7812 */ /* 0x000fda000780c0ff */
[----:B-1-34-:R-:W-:Y:S05]  /*0fd0*/  @!P0 BRA `(.L_x_13) ;  /* 0x0000000000408947 */ /* 0x01afea0003800000 */
[----:B------:R-:W-:Y:S01]  /*0fe0*/  MOV R0, 0x0 ;  /* 0x0000000000007802 */ /* 0x000fe20000000f00 */
[----:B------:R-:W-:Y:S01]  /*0ff0*/  ULDC.64 UR4, c[0x4][0x70] ;  /* 0x01001c0000047ab9 */ /* 0x000fe20000000a00 */
[----:B------:R-:W-:Y:S01]  /*1000*/  ULDC.64 UR6, c[0x4][0x8] ;  /* 0x0100020000067ab9 */ /* 0x000fe20000000a00 */
[----:B------:R-:W-:Y:S01]  /*1010*/  MOV R4, UR4 ;  /* 0x0000000400047c02 */ /* 0x000fe20008000f00 */
[----:B------:R0:W1:Y:S01]  /*1020*/  LDC.64 R2, c[0x4][R0] ;  /* 0x0100000000027b82 */ /* 0x0000620000000a00 */
[----:B------:R-:W-:Y:S01]  /*1030*/  IMAD.U32 R5, RZ, RZ, UR5 ;  /* 0x00000005ff057e24 */ /* 0x000fe2000f8e00ff */
[----:B------:R-:W-:Y:S01]  /*1040*/  ULDC.64 UR4, c[0x4][0x78] ;  /* 0x01001e0000047ab9 */ /* 0x000fe20000000a00 */
[----:B------:R-:W-:Y:S01]  /*1050*/  MOV R10, UR6 ;  /* 0x00000006000a7c02 */ /* 0x000fe20008000f00 */
[----:B------:R-:W-:Y:S01]  /*1060*/  IMAD.U32 R6, RZ, RZ, UR4 ;  /* 0x00000004ff067e24 */ /* 0x000fe2000f8e00ff */
[----:B------:R-:W-:Y:S01]  /*1070*/  MOV R13, RZ ;  /* 0x000000ff000d7202 */ /* 0x000fe20000000f00 */
[----:B------:R-:W-:-:S02]  /*1080*/  IMAD.U32 R7, RZ, RZ, UR5 ;  /* 0x00000005ff077e24 */ /* 0x000fc4000f8e00ff */
[----:B------:R-:W-:Y:S02]  /*1090*/  IMAD.U32 R11, RZ, RZ, UR7 ;  /* 0x00000007ff0b7e24 */ /* 0x000fe4000f8e00ff */
[----:B------:R-:W-:Y:S02]  /*10a0*/  IMAD.MOV.U32 R8, RZ, RZ, 0x70 ;  /* 0x00000070ff087424 */ /* 0x000fe400078e00ff */
[----:B0-----:R-:W-:-:S07]  /*10b0*/  IMAD.MOV.U32 R12, RZ, RZ, 0x1 ;  /* 0x00000001ff0c7424 */ /* 0x001fce00078e00ff */
[----:B------:R-:W-:-:S07]  /*10c0*/  LEPC R20, `(.L_x_13) ;  /* 0x000000001014794e */ /* 0x000fce0000000000 */
[----:B-1---5:R-:W-:Y:S05]  /*10d0*/  CALL.ABS.NOINC R2 ;  /* 0x0000000002007343 */ /* 0x022fea0003c00000 */
.L_x_13:
[----:B------:R-:W-:-:S05]  /*10e0*/  VIADD R28, R25, 0x20800 ;  /* 0x00020800191c7836 */ /* 0x000fca0000000000 */
[----:B------:R-:W-:-:S13]  /*10f0*/  LOP3.LUT P0, RZ, R28, 0x3ff, RZ, 0xc0, !PT ;  /* 0x000003ff1cff7812 */ /* 0x000fda000780c0ff */
[----:B------:R-:W-:Y:S05]  /*1100*/  @!P0 BRA `(.L_x_14) ;  /* 0x00000000007c8947 */ /* 0x000fea0003800000 */
[----:B------:R-:W-:Y:S01]  /*1110*/  MOV R2, 0x0 ;  /* 0x0000000000027802 */ /* 0x000fe20000000f00 */
[----:B------:R-:W-:Y:S01]  /*1120*/  ULDC.64 UR4, c[0x4][0x70] ;  /* 0x01001c0000047ab9 */ /* 0x000fe20000000a00 */
[----:B------:R-:W-:Y:S01]  /*1130*/  ULDC.64 UR6, c[0x4][0x78] ;  /* 0x01001e0000067ab9 */ /* 0x000fe20000000a00 */
[----:B------:R-:W-:Y:S01]  /*1140*/  IMAD.U32 R4, RZ, RZ, UR4 ;  /* 0x00000004ff047e24 */ /* 0x000fe2000f8e00ff */
[----:B------:R0:W1:Y:S01]  /*1150*/  LDC.64 R14, c[0x4][R2] ;  /* 0x01000000020e7b82 */ /* 0x0000620000000a00 */
[----:B------:R-:W-:Y:S01]  /*1160*/  IMAD.U32 R5, RZ, RZ, UR5 ;  /* 0x00000005ff057e24 */ /* 0x000fe2000f8e00ff */
[----:B------:R-:W-:Y:S01]  /*1170*/  ULDC.64 UR4, c[0x4][0x10] ;  /* 0x0100040000047ab9 */ /* 0x000fe20000000a00 */
[----:B------:R-:W-:Y:S01]  /*1180*/  MOV R6, UR6 ;  /* 0x0000000600067c02 */ /* 0x000fe20008000f00 */
[----:B------:R-:W-:Y:S01]  /*1190*/  IMAD.U32 R7, RZ, RZ, UR7 ;  /* 0x00000007ff077e24 */ /* 0x000fe2000f8e00ff */
[----:B------:R-:W-:Y:S01]  /*11a0*/  MOV R8, 0x70 ;  /* 0x0000007000087802 */ /* 0x000fe20000000f00 */
[----:B------:R-:W-:-:S02]  /*11b0*/  IMAD.U32 R10, RZ, RZ, UR4 ;  /* 0x00000004ff0a7e24 */ /* 0x000fc4000f8e00ff */
[----:B------:R-:W-:Y:S02]  /*11c0*/  IMAD.U32 R11, RZ, RZ, UR5 ;  /* 0x00000005ff0b7e24 */ /* 0x000fe4000f8e00ff */
[----:B------:R-:W-:Y:S02]  /*11d0*/  IMAD.MOV.U32 R12, RZ, RZ, 0x1 ;  /* 0x00000001ff0c7424 */ /* 0x000fe400078e00ff */
[----:B0-----:R-:W-:-:S07]  /*11e0*/  IMAD.MOV.U32 R13, RZ, RZ, RZ ;  /* 0x000000ffff0d7224 */ /* 0x001fce00078e00ff */
[----:B------:R-:W-:-:S07]  /*11f0*/  LEPC R20, `(.L_x_15) ;  /* 0x000000001014794e */ /* 0x000fce0000000000 */
[----:B-1---5:R-:W-:Y:S05]  /*1200*/  CALL.ABS.NOINC R14 ;  /* 0x000000000e007343 */ /* 0x022fea0003c00000 */
.L_x_15:
[----:B------:R-:W0:Y:S01]  /*1210*/  LDC.64 R2, c[0x4][R2] ;  /* 0x0100000002027b82 */ /* 0x000e220000000a00 */
[----:B------:R-:W-:Y:S01]  /*1220*/  ULDC.64 UR4, c[0x4][0x70] ;  /* 0x01001c0000047ab9 */ /* 0x000fe20000000a00 */
[----:B------:R-:W-:Y:S01]  /*1230*/  ULDC.64 UR6, c[0x4][0x10] ;  /* 0x0100040000067ab9 */ /* 0x000fe20000000a00 */
[----:B------:R-:W-:Y:S01]  /*1240*/  IMAD.U32 R4, RZ, RZ, UR4 ;  /* 0x00000004ff047e24 */ /* 0x000fe2000f8e00ff */
[----:B------:R-:W-:Y:S01]  /*1250*/  MOV R5, UR5 ;  /* 0x0000000500057c02 */ /* 0x000fe20008000f00 */
[----:B------:R-:W-:Y:S01]  /*1260*/  ULDC.64 UR4, c[0x4][0x78] ;  /* 0x01001e0000047ab9 */ /* 0x000fe20000000a00 */
[----:B------:R-:W-:Y:S01]  /*1270*/  IMAD.U32 R10, RZ, RZ, UR6 ;  /* 0x00000006ff0a7e24 */ /* 0x000fe2000f8e00ff */
[----:B------:R-:W-:Y:S01]  /*1280*/  MOV R11, UR7 ;  /* 0x00000007000b7c02 */ /* 0x000fe20008000f00 */
[----:B------:R-:W-:Y:S02]  /*1290*/  IMAD.U32 R6, RZ, RZ, UR4 ;  /* 0x00000004ff067e24 */ /* 0x000fe4000f8e00ff */
[----:B------:R-:W-:-:S02]  /*12a0*/  IMAD.U32 R7, RZ, RZ, UR5 ;  /* 0x00000005ff077e24 */ /* 0x000fc4000f8e00ff */
[----:B------:R-:W-:Y:S02]  /*12b0*/  IMAD.MOV.U32 R8, RZ, RZ, 0x70 ;  /* 0x00000070ff087424 */ /* 0x000fe400078e00ff */
[----:B------:R-:W-:Y:S02]  /*12c0*/  IMAD.MOV.U32 R12, RZ, RZ, 0x1 ;  /* 0x00000001ff0c7424 */ /* 0x000fe400078e00ff */
[----:B------:R-:W-:-:S07]  /*12d0*/  IMAD.MOV.U32 R13, RZ, RZ, RZ ;  /* 0x000000ffff0d7224 */ /* 0x000fce00078e00ff */
[----:B------:R-:W-:-:S07]  /*12e0*/  LEPC R20, `(.L_x_14) ;  /* 0x000000001014794e */ /* 0x000fce0000000000 */
[----:B0-----:R-:W-:Y:S05]  /*12f0*/  CALL.ABS.NOINC R2 ;  /* 0x0000000002007343 */ /* 0x001fea0003c00000 */
.L_x_14:
[----:B------:R-:W0:Y:S01]  /*1300*/  S2R R2, SR_TID.X ;  /* 0x0000000000027919 */ /* 0x000e220000002100 */
[----:B------:R-:W-:Y:S01]  /*1310*/  UMOV UR4, 0xffffffff ;  /* 0xffffffff00047882 */ /* 0x000fe20000000000 */
[----:B------:R-:W-:Y:S02]  /*1320*/  ISETP.NE.AND P0, PT, R168, 0x3, PT ;  /* 0x00000003a800780c */ /* 0x000fe40003f05270 */
[----:B0-----:R-:W-:-:S04]  /*1330*/  LOP3.LUT R13, R2, 0x80, RZ, 0xc0, !PT ;  /* 0x00000080020d7812 */ /* 0x001fc800078ec0ff */
[----:B------:R-:W-:Y:S01]  /*1340*/  SHF.R.U32.HI R13, RZ, 0x7, R13 ;  /* 0x00000007ff0d7819 */ /* 0x000fe2000001160d */
[----:B------:R-:W-:Y:S06]  /*1350*/  BRA.DIV UR4, `(.L_x_16) ;  /* 0x000000ba04687947 */ /* 0x000fec000b800000 */
.L_x_321:
[----:B------:R-:W-:Y:S05]  /*1360*/  @!P0 BRA `(.L_x_17) ;  /* 0x0000000000048947 */ /* 0x000fea0003800000 */
[----:B------:R-:W-:Y:S01]  /*1370*/  BPT.TRAP 0x1 ;  /* 0x000000040000795c */ /* 0x000fe20000300000 */
.L_x_17:
[----:B------:R-:W-:Y:S01]  /*1380*/  MOV R0, UR39 ;  /* 0x0000002700007c02 */ /* 0x000fe20008000f00 */
[----:B------:R-:W-:-:S04]  /*1390*/  IMAD.U32 R2, RZ, RZ, UR38 ;  /* 0x00000026ff027e24 */ /* 0x000fc8000f8e00ff */
[----:B------:R-:W-:Y:S01]  /*13a0*/  IMAD R3, R0, 0x8, R25 ;  /* 0x0000000800037824 */ /* 0x000fe200078e0219 */
[----:B------:R-:W-:-:S04]  /*13b0*/  SHF.L.U32 R0, R2, 0x1f, RZ ;  /* 0x0000001f02007819 */ /* 0x000fc800000006ff */
[----:B------:R0:W1:Y:S01]  /*13c0*/  SYNCS.PHASECHK.TRANS64.TRYWAIT P1, [R3+URZ], R0 ;  /* 0x00000000030075a7 */ /* 0x000062000802017f */
[----:B------:R-:W-:Y:S05]  /*13d0*/  @!P0 BRA `(.L_x_18) ;  /* 0x0000000000048947 */ /* 0x000fea0003800000 */
[----:B------:R-:W-:Y:S01]  /*13e0*/  BPT.TRAP 0x1 ;  /* 0x000000040000795c */ /* 0x000fe20000300000 */
.L_x_18:
[----:B-1----:R-:W-:Y:S05]  /*13f0*/  @P1 BRA `(.L_x_19) ;  /* 0x0000000000081947 */ /* 0x002fea0003800000 */
[----:B------:R-:W1:Y:S02]  /*1400*/  SYNCS.PHASECHK.TRANS64.TRYWAIT P1, [R3+URZ], R0 ;  /* 0x00000000030075a7 */ /* 0x000e64000802017f */
[----:B-1----:R-:W-:Y:S05]  /*1410*/  @!P1 BRA `(.L_x_20) ;  /* 0x000000b800549947 */ /* 0x002fea0003800000 */
.L_x_19:
[----:B------:R-:W-:-:S04]  /*1420*/  UIADD3 UR4, UR39, 0x1, URZ ;  /* 0x0000000127047890 */ /* 0x000fc8000fffe03f */
[----:B------:R-:W-:Y:S02]  /*1430*/  UISETP.NE.AND UP0, UPT, UR4, 0x2, UPT ;  /* 0x000000020400788c */ /* 0x000fe4000bf05270 */
[----:B------:R-:W-:Y:S02]  /*1440*/  IMAD.U32 R2, RZ, RZ, UR4 ;  /* 0x00000004ff027e24 */ /* 0x000fe4000f8e00ff */
[----:B------:R-:W-:Y:S02]  /*1450*/  USEL UR4, URZ, 0x1, UP0 ;  /* 0x000000013f047887 */ /* 0x000fe40008000000 */
[----:B------:R-:W-:Y:S02]  /*1460*/  PLOP3.LUT P1, PT, PT, PT, UP0, 0x80, 0x0 ;  /* 0x000000000000781c */ /* 0x000fe40003f2f008 */
[----:B------:R-:W-:Y:S02]  /*1470*/  ULOP3.LUT UR4, UR38, UR4, URZ, 0x3c, !UPT ;  /* 0x0000000426047292 */ /* 0x000fe4000f8e3c3f */
[----:B------:R-:W-:-:S04]  /*1480*/  SEL R2, R2, RZ, P1 ;  /* 0x000000ff02027207 */ /* 0x000fc80000800000 */
[----:B------:R-:W-:Y:S01]  /*1490*/  MOV R9, UR4 ;  /* 0x0000000400097c02 */ /* 0x000fe20008000f00 */
[----:B------:R-:W-:Y:S06]  /*14a0*/  @!P0 BRA `(.L_x_21) ;  /* 0x0000000000048947 */ /* 0x000fec0003800000 */
[----:B------:R-:W-:Y:S01]  /*14b0*/  BPT.TRAP 0x1 ;  /* 0x000000040000795c */ /* 0x000fe20000300000 */
.L_x_21:
[----:B01----:R-:W0:Y:S01]  /*14c0*/  S2R R3, SR_TID.X ;  /* 0x0000000000037919 */ /* 0x003e220000002100 */
[----:B------:R-:W-:Y:S01]  /*14d0*/  USHF.L.U32 UR4, UR39, 0xe, URZ ;  /* 0x0000000e27047899 */ /* 0x000fe2000800063f */
[----:B------:R-:W-:Y:S01]  /*14e0*/  IMAD.MOV.U32 R10, RZ, RZ, 0x90 ;  /* 0x00000090ff0a7424 */ /* 0x000fe200078e00ff */
[----:B------:R-:W-:Y:S01]  /*14f0*/  SHF.L.U32 R13, R9, 0x1f, RZ ;  /* 0x0000001f090d7819 */ /* 0x000fe200000006ff */
[----:B------:R-:W-:Y:S02]  /*1500*/  IMAD R8, R2, 0x8, R25 ;  /* 0x0000000802087824 */ /* 0x000fe400078e0219 */
[----:B------:R-:W-:-:S05]  /*1510*/  IMAD.U32 R12, RZ, RZ, UR40 ;  /* 0x00000028ff0c7e24 */ /* 0x000fca000f8e00ff */
[----:B------:R-:W-:Y:S02]  /*1520*/  ISETP.NE.AND P2, PT, R12, 0x1, PT ;  /* 0x000000010c00780c */ /* 0x000fe40003f45270 */
[----:B0-----:R-:W-:Y:S01]  /*1530*/  SHF.R.U32.HI R0, RZ, 0x2, R3 ;  /* 0x00000002ff007819 */ /* 0x001fe20000011603 */
[C---:B------:R-:W-:Y:S02]  /*1540*/  IMAD.SHL.U32 R6, R3.reuse, 0x8, RZ ;  /* 0x0000000803067824 */ /* 0x040fe400078e00ff */
[----:B------:R-:W-:Y:S01]  /*1550*/  IMAD.SHL.U32 R7, R3, 0x20, RZ ;  /* 0x0000002003077824 */ /* 0x000fe200078e00ff */
[C---:B------:R-:W-:Y:S02]  /*1560*/  LOP3.LUT R5, R0.reuse, 0x3, RZ, 0xc0, !PT ;  /* 0x0000000300057812 */ /* 0x040fe400078ec0ff */
[----:B------:R-:W-:Y:S02]  /*1570*/  LOP3.LUT R4, R0, 0x4, RZ, 0xc0, !PT ;  /* 0x0000000400047812 */ /* 0x000fe400078ec0ff */
[----:B------:R-:W-:-:S02]  /*1580*/  LOP3.LUT R3, R6, 0x18, R5, 0xe2, !PT ;  /* 0x0000001806037812 */ /* 0x000fc400078ee205 */
[----:B------:R-:W-:Y:S02]  /*1590*/  LOP3.LUT R7, R7, 0x1c00, RZ, 0xc0, !PT ;  /* 0x00001c0007077812 */ /* 0x000fe400078ec0ff */
[----:B------:R-:W-:Y:S02]  /*15a0*/  LOP3.LUT R6, R3, R4, RZ, 0xfc, !PT ;  /* 0x0000000403067212 */ /* 0x000fe400078efcff */
[----:B------:R-:W-:Y:S02]  /*15b0*/  LOP3.LUT P1, RZ, R0, 0x4, RZ, 0xc0, !PT ;  /* 0x0000000400ff7812 */ /* 0x000fe4000782c0ff */
[----:B------:R-:W-:-:S04]  /*15c0*/  LOP3.LUT R3, R6, R7, RZ, 0xfc, !PT ;  /* 0x0000000706037212 */ /* 0x000fc800078efcff */
[----:B------:R-:W-:-:S04]  /*15d0*/  LOP3.LUT R6, R3, UR4, RZ, 0xfc, !PT ;  /* 0x0000000403067c12 */ /* 0x000fc8000f8efcff */
[----:B------:R-:W-:Y:S02]  /*15e0*/  LEA R11, R6, R25, 0x2 ;  /* 0x00000019060b7211 */ /* 0x000fe400078e10ff */
[----:B------:R-:W-:Y:S01]  /*15f0*/  SEL R6, R10, 0x70, !P1 ;  /* 0x000000700a067807 */ /* 0x000fe20004800000 */
[----:B------:R0:W1:Y:S06]  /*1600*/  SYNCS.PHASECHK.TRANS64.TRYWAIT P1, [R8+URZ], R13 ;  /* 0x0000000d080075a7 */ /* 0x00006c000802017f */
[----:B------:R-:W-:Y:S05]  /*1610*/  WARPSYNC.ALL ;  /* 0x0000000000007948 */ /* 0x000fea0003800000 */
[----:B------:R-:W-:Y:S01]  /*1620*/  IMAD.IADD R10, R11, 0x1, R6 ;  /* 0x000000010b0a7824 */ /* 0x000fe200078e0206 */
[----:B------:R-:W-:Y:S04]  /*1630*/  LDS R24, [R11+0x800] ;  /* 0x000800000b187984 */ /* 0x000fe80000000800 */
        /* <DEDUP_REMOVED lines=8> */
[----:B------:R-:W2:Y:S04]  /*16c0*/  LDS R27, [R10+0x1000] ;  /* 0x001000000a1b7984 */ /* 0x000ea80000000800 */
[----:B------:R-:W-:Y:S04]  /*16d0*/  LDS R154, [R10+0x8800] ;  /* 0x008800000a9a7984 */ /* 0x000fe80000000800 */
[----:B------:R-:W3:Y:S04]  /*16e0*/  LDS R155, [R10+0x9000] ;  /* 0x009000000a9b7984 */ /* 0x000ee80000000800 */
[----:B------:R-:W-:Y:S04]  /*16f0*/  LDS R158, [R10+0x900] ;  /* 0x000900000a9e7984 */ /* 0x000fe80000000800 */
[----:B------:R-:W4:Y:S04]  /*1700*/  LDS R159, [R10+0x1100] ;  /* 0x001100000a9f7984 */ /* 0x000f280000000800 */
[----:B------:R-:W-:Y:S04]  /*1710*/  LDS R162, [R10+0x8900] ;  /* 0x008900000aa27984 */ /* 0x000fe80000000800 */
[----:B------:R-:W0:Y:S01]  /*1720*/  LDS R163, [R10+0x9100] ;  /* 0x009100000aa37984 */ /* 0x000e220000000800 */
[----:B------:R-:W-:Y:S01]  /*1730*/  R2UR UR4, R28 ;  /* 0x000000001c0472ca */ /* 0x000fe200000e0000 */
[----:B--2---:R-:W-:Y:S01]  /*1740*/  WARPGROUP.ARRIVE ;  /* 0x00000000000079c5 */ /* 0x004fe20000000000 */
[----:B------:R-:W-:-:S02]  /*1750*/  UMOV UR7, 0x40000040 ;  /* 0x4000004000077882 */ /* 0x000fc40000000000 */
[----:B------:R-:W-:-:S09]  /*1760*/  UMOV UR11, UR7 ;  /* 0x00000007000b7c82 */ /* 0x000fd20008000000 */
[----:B------:R-:W-:-:S04]  /*1770*/  USHF.R.U32.HI UR4, URZ, 0x4, UR4 ;  /* 0x000000043f047899 */ /* 0x000fc80008011604 */
[----:B------:R-:W-:-:S04]  /*1780*/  ULOP3.LUT UR4, UR4, 0x3fff, URZ, 0xc0, !UPT ;  /* 0x00003fff04047892 */ /* 0x000fc8000f8ec03f */
[----:B------:R-:W-:-:S04]  /*1790*/  ULOP3.LUT UR4, UR4, 0x10000, URZ, 0xfc, !UPT ;  /* 0x0001000004047892 */ /* 0x000fc8000f8efc3f */
[----:B------:R-:W-:-:S04]  /*17a0*/  ULEA UR6, UR39, UR4, 0xb ;  /* 0x0000000427067291 */ /* 0x000fc8000f8e583f */
[----:B------:R-:W-:-:S03]  /*17b0*/  UIADD3 UR8, UR6, 0x2, URZ ;  /* 0x0000000206087890 */ /* 0x000fc6000fffe03f */
[----:B------:R-:W-:Y:S02]  /*17c0*/  UMOV UR10, UR6 ;  /* 0x00000006000a7c82 */ /* 0x000fe40008000000 */
[----:B------:R-:W-:Y:S01]  /*17d0*/  HGMMA.64x128x8.F32.TF32 R88, R24, gdesc[UR4], RZ, !UPT, gsb0 ;  /* 0x05e0000418587df0 */ /* 0x000fe2000c0028ff */
[----:B------:R-:W-:Y:S02]  /*17e0*/  UMOV UR7, 0x40000040 ;  /* 0x4000004000077882 */ /* 0x000fe40000000000 */
[----:B------:R-:W-:Y:S02]  /*17f0*/  WARPGROUP.DEPBAR.LE gsb0, 0x0 ;  /* 0x00008000000079c5 */ /* 0x000fe40000010000 */
[----:B---3--:R-:W-:-:S07]  /*1800*/  WARPGROUP.ARRIVE ;  /* 0x00000000000079c5 */ /* 0x008fce0000000000 */
[----:B------:R-:W-:Y:S01]  /*1810*/  HGMMA.64x128x8.F32.TF32 R24, R152, gdesc[UR8], RZ, !UPT, gsb0 ;  /* 0x05e0000898187df0 */ /* 0x000fe2000c0028ff */
[----:B------:R-:W-:Y:S01]  /*1820*/  UMOV UR10, UR8 ;  /* 0x00000008000a7c82 */ /* 0x000fe20008000000 */
[----:B------:R-:W-:Y:S01]  /*1830*/  UMOV UR11, 0x40000040 ;  /* 0x40000040000b7882 */ /* 0x000fe20000000000 */
[----:B------:R-:W-:Y:S01]  /*1840*/  UIADD3 UR8, UR6, 0x4, URZ ;  /* 0x0000000406087890 */ /* 0x000fe2000fffe03f */
[----:B------:R-:W-:Y:S02]  /*1850*/  WARPGROUP.DEPBAR.LE gsb0, 0x0 ;  /* 0x00008000000079c5 */ /* 0x000fe40000010000 */
[----:B----4-:R-:W-:-:S06]  /*1860*/  WARPGROUP.ARRIVE ;  /* 0x00000000000079c5 */ /* 0x010fcc0000000000 */
[----:B------:R-:W-:Y:S03]  /*1870*/  HGMMA.64x128x8.F32.TF32 R88, R156, gdesc[UR8], R88, gsb0 ;  /* 0x05e000089c587df0 */ /* 0x000fe60008002858 */
[----:B------:R-:W-:Y:S02]  /*1880*/  WARPGROUP.DEPBAR.LE gsb0, 0x0 ;  /* 0x00008000000079c5 */ /* 0x000fe40000010000 */
[----:B0-----:R-:W-:-:S07]  /*1890*/  WARPGROUP.ARRIVE ;  /* 0x00000000000079c5 */ /* 0x001fce0000000000 */
[----:B------:R-:W-:Y:S01]  /*18a0*/  HGMMA.64x128x8.F32.TF32 R24, R160, gdesc[UR8], R24, gsb0 ;  /* 0x05e00008a0187df0 */ /* 0x000fe20008002818 */
[----:B------:R-:W-:Y:S01]  /*18b0*/  UMOV UR10, UR8 ;  /* 0x00000008000a7c82 */ /* 0x000fe20008000000 */
[----:B------:R-:W-:Y:S01]  /*18c0*/  UMOV UR11, 0x40000040 ;  /* 0x40000040000b7882 */ /* 0x000fe20000000000 */
[----:B------:R-:W-:Y:S01]  /*18d0*/  UIADD3 UR8, UR6, 0x6, URZ ;  /* 0x0000000606087890 */ /* 0x000fe2000fffe03f */
[----:B------:R-:W-:Y:S02]  /*18e0*/  WARPGROUP.DEPBAR.LE gsb0, 0x0 ;  /* 0x00008000000079c5 */ /* 0x000fe40000010000 */
[----:B------:R-:W-:Y:S04]  /*18f0*/  LDS R152, [R11+0xa00] ;  /* 0x000a00000b987984 */ /* 0x000fe80000000800 */
[----:B------:R-:W-:Y:S04]  /*1900*/  LDS R153, [R11+0x1200] ;  /* 0x001200000b997984 */ /* 0x000fe80000000800 */
[----:B------:R-:W-:Y:S04]  /*1910*/  LDS R154, [R10+0xa00] ;  /* 0x000a00000a9a7984 */ /* 0x000fe80000000800 */
[----:B------:R-:W0:Y:S04]  /*1920*/  LDS R155, [R10+0x1200] ;  /* 0x001200000a9b7984 */ /* 0x000e280000000800 */
[----:B------:R-:W-:Y:S04]  /*1930*/  LDS R156, [R11+0x8a00] ;  /* 0x008a00000b9c7984 */ /* 0x000fe80000000800 */
[----:B------:R-:W-:Y:S04]  /*1940*/  LDS R157, [R11+0x9200] ;  /* 0x009200000b9d7984 */ /* 0x000fe80000000800 */
[----:B------:R-:W-:Y:S04]  /*1950*/  LDS R158, [R10+0x8a00] ;  /* 0x008a00000a9e7984 */ /* 0x000fe80000000800 */
[----:B------:R-:W2:Y:S01]  /*1960*/  LDS R159, [R10+0x9200] ;  /* 0x009200000a9f7984 */ /* 0x000ea20000000800 */
[----:B0-----:R-:W-:-:S06]  /*1970*/  WARPGROUP.ARRIVE ;  /* 0x00000000000079c5 */ /* 0x001fcc0000000000 */
[----:B------:R-:W-:Y:S03]  /*1980*/  HGMMA.64x128x8.F32.TF32 R88, R152, gdesc[UR8], R88, gsb0 ;  /* 0x05e0000898587df0 */ /* 0x000fe60008002858 */
[----:B------:R-:W-:Y:S02]  /*1990*/  WARPGROUP.DEPBAR.LE gsb0, 0x0 ;  /* 0x00008000000079c5 */ /* 0x000fe40000010000 */
[----:B--2---:R-:W-:-:S07]  /*19a0*/  WARPGROUP.ARRIVE ;  /* 0x00000000000079c5 */ /* 0x004fce0000000000 */
        /* <DEDUP_REMOVED lines=37> */
[----:B------:R-:W-:Y:S02]  /*1c00*/  UIADD3 UR8, UR6, 0x404, URZ ;  /* 0x0000040406087890 */ /* 0x000fe4000fffe03f */
        /* <DEDUP_REMOVED lines=30> */
[----:B------:R-:W-:Y:S03]  /*1df0*/  HGMMA.64x128x8.F32.TF32 R24, R156, gdesc[UR8], R24, gsb0 ;  /* 0x05e000089c187df0 */ /* 0x000fe60008002818 */
        /* <DEDUP_REMOVED lines=15> */
[----:B------:R-:W-:Y:S05]  /*1ef0*/  @!P2 BRA `(.L_x_22) ;  /* 0x00000018002ca947 */ /* 0x000fea0003800000 */
[----:B------:R-:W-:Y:S05]  /*1f00*/  @!P0 BRA `(.L_x_23) ;  /* 0x0000000000048947 */ /* 0x000fea0003800000 */
[----:B------:R-:W-:Y:S01]  /*1f10*/  BPT.TRAP 0x1 ;  /* 0x000000040000795c */ /* 0x000fe20000300000 */
.L_x_23:
[----:B-1----:R-:W-:Y:S05]  /*1f20*/  @P1 BRA `(.L_x_24) ;  /* 0x0000000000181947 */ /* 0x002fea0003800000 */
[----:B------:R-:W0:Y:S01]  /*1f30*/  S2UR UR6, SR_CgaCtaId ;  /* 0x00000000000679c3 */ /* 0x000e220000008800 */
[----:B------:R-:W-:Y:S02]  /*1f40*/  UMOV UR5, 0x400 ;  /* 0x0000040000057882 */ /* 0x000fe40000000000 */
[----:B0-----:R-:W-:-:S06]  /*1f50*/  ULEA UR5, UR6, UR5, 0x18 ;  /* 0x0000000506057291 */ /* 0x001fcc000f8ec03f */
[----:B------:R-:W-:-:S04]  /*1f60*/  LEA R8, R2, UR5, 0x3 ;  /* 0x0000000502087c11 */ /* 0x000fc8000f8e18ff */
[----:B------:R-:W0:Y:S02]  /*1f70*/  SYNCS.PHASECHK.TRANS64.TRYWAIT P1, [R8+URZ], R13 ;  /* 0x0000000d080075a7 */ /* 0x000e24000802017f */
[----:B0-----:R-:W-:Y:S05]  /*1f80*/  @!P1 BRA `(.L_x_25) ;  /* 0x000000ac008c9947 */ /* 0x001fea0003800000 */
.L_x_24:
[----:B------:R-:W1:Y:S01]  /*1f90*/  S2UR UR5, SR_CgaCtaId ;  /* 0x00000000000579c3 */ /* 0x000e620000008800 */
[----:B------:R-:W-:Y:S01]  /*1fa0*/  SHF.L.U32 R10, R2, 0xe, RZ ;  /* 0x0000000e020a7819 */ /* 0x000fe200000006ff */
[----:B------:R-:W-:-:S03]  /*1fb0*/  UMOV UR6, 0x400 ;  /* 0x0000040000067882 */ /* 0x000fc60000000000 */
[----:B0-----:R-:W-:-:S03]  /*1fc0*/  LOP3.LUT R8, R10, R3, RZ, 0xfc, !PT ;  /* 0x000000030a087212 */ /* 0x001fc600078efcff */
[----:B------:R-:W0:Y:S01]  /*1fd0*/  LDC R12, c[0x0][0x28c] ;  /* 0x0000a300ff0c7b82 */ /* 0x000e220000000800 */
[----:B-1----:R-:W-:-:S03]  /*1fe0*/  ULEA UR6, UR5, UR6, 0x18 ;  /* 0x0000000605067291 */ /* 0x002fc6000f8ec03f */
[----:B------:R-:W-:-:S03]  /*1ff0*/  UMOV UR5, UR39 ;  /* 0x0000002700057c82 */ /* 0x000fc60008000000 */
[----:B------:R-:W-:Y:S02]  /*2000*/  LEA R11, R8, UR6, 0x2 ;  /* 0x00000006080b7c11 */ /* 0x000fe4000f8e10ff */
[----:B0-----:R-:W-:-:S03]  /*2010*/  ISETP.GE.AND P1, PT, R12, 0x81, PT ;  /* 0x000000810c00780c */ /* 0x001fc60003f26270 */
[----:B------:R-:W-:Y:S01]  /*2020*/  IMAD.IADD R8, R6, 0x1, R11 ;  /* 0x0000000106087824 */ /* 0x000fe200078e020b */
[----:B------:R0:W1:Y:S04]  /*2030*/  LDS R160, [R11+0x800] ;  /* 0x000800000ba07984 */ /* 0x0000680000000800 */
[----:B------:R0:W2:Y:S04]  /*2040*/  LDS R161, [R11+0x1000] ;  /* 0x001000000ba17984 */ /* 0x0000a80000000800 */
[----:B------:R0:W3:Y:S04]  /*2050*/  LDS R164, [R11+0x8800] ;  /* 0x008800000ba47984 */ /* 0x0000e80000000800 */
[----:B------:R0:W4:Y:S04]  /*2060*/  LDS R165, [R11+0x9000] ;  /* 0x009000000ba57984 */ /* 0x0001280000000800 */
[----:B------:R0:W0:Y:S04]  /*2070*/  LDS R162, [R8+0x800] ;  /* 0x0008000008a27984 */ /* 0x0000280000000800 */
[----:B------:R0:W0:Y:S04]  /*2080*/  LDS R163, [R8+0x1000] ;  /* 0x0010000008a37984 */ /* 0x0000280000000800 */
[----:B------:R0:W0:Y:S04]  /*2090*/  LDS R166, [R8+0x8800] ;  /* 0x0088000008a67984 */ /* 0x0000280000000800 */
[----:B------:R0:W0:Y:S01]  /*20a0*/  LDS R167, [R8+0x9000] ;  /* 0x0090000008a77984 */ /* 0x0000220000000800 */
[----:B------:R-:W-:Y:S05]  /*20b0*/  @!P1 BRA `(.L_x_26) ;  /* 0x0000000c00189947 */ /* 0x000fea0003800000 */
[----:B------:R-:W-:Y:S01]  /*20c0*/  R2UR UR8, R2 ;  /* 0x00000000020872ca */ /* 0x000fe200000e0000 */
[----:B------:R-:W-:-:S06]  /*20d0*/  UIADD3 UR5, UR40, -0x1, URZ ;  /* 0xffffffff28057890 */ /* 0x000fcc000fffe03f */
[----:B0-----:R-:W-:Y:S01]  /*20e0*/  IMAD.U32 R8, RZ, RZ, UR5 ;  /* 0x00000005ff087e24 */ /* 0x001fe2000f8e00ff */
[----:B------:R-:W-:-:S07]  /*20f0*/  UMOV UR5, UR39 ;  /* 0x0000002700057c82 */ /* 0x000fce0008000000 */
.L_x_34:
[----:B------:R-:W-:-:S04]  /*2100*/  UIADD3 UR6, UR8, 0x1, URZ ;  /* 0x0000000108067890 */ /* 0x000fc8000fffe03f */
[----:B------:R-:W-:-:S04]  /*2110*/  UISETP.NE.AND UP0, UPT, UR6, 0x2, UPT ;  /* 0x000000020600788c */ /* 0x000fc8000bf05270 */
[----:B------:R-:W-:Y:S02]  /*2120*/  USEL UR7, URZ, 0x1, UP0 ;  /* 0x000000013f077887 */ /* 0x000fe40008000000 */
[----:B------:R-:W-:-:S04]  /*2130*/  USEL UR6, UR6, URZ, UP0 ;  /* 0x0000003f06067287 */ /* 0x000fc80008000000 */
[----:B------:R-:W-:Y:S02]  /*2140*/  LOP3.LUT R9, R9, UR7, RZ, 0x3c, !PT ;  /* 0x0000000709097c12 */ /* 0x000fe4000f8e3cff */
[----:B------:R-:W-:Y:S01]  /*2150*/  IMAD.U32 R2, RZ, RZ, UR6 ;  /* 0x00000006ff027e24 */ /* 0x000fe2000f8e00ff */
[----:B0-----:R-:W-:Y:S06]  /*2160*/  @!P0 BRA `(.L_x_27) ;  /* 0x0000000000048947 */ /* 0x001fec0003800000 */
[----:B------:R-:W-:Y:S01]  /*2170*/  BPT.TRAP 0x1 ;  /* 0x000000040000795c */ /* 0x000fe20000300000 */
.L_x_27:
[----:B------:R-:W0:Y:S01]  /*2180*/  S2UR UR7, SR_CgaCtaId ;  /* 0x00000000000779c3 */ /* 0x000e220000008800 */
[----:B------:R-:W-:Y:S01]  /*2190*/  UMOV UR6, 0x400 ;  /* 0x0000040000067882 */ /* 0x000fe20000000000 */
[----:B------:R-:W-:Y:S01]  /*21a0*/  SHF.L.U32 R14, R9, 0x1f, RZ ;  /* 0x0000001f090e7819 */ /* 0x000fe200000006ff */
[----:B------:R-:W-:Y:S01]  /*21b0*/  ULEA UR10, UR8, UR4, 0xb ;  /* 0x00000004080a7291 */ /* 0x000fe2000f8e583f */
[----:B------:R-:W3:Y:S01]  /*21c0*/  S2R R10, SR_TID.X ;  /* 0x00000000000a7919 */ /* 0x000ee20000002100 */
[----:B------:R-:W-:Y:S01]  /*21d0*/  UMOV UR11, 0x40000040 ;  /* 0x40000040000b7882 */ /* 0x000fe20000000000 */
[----:B------:R-:W-:Y:S01]  /*21e0*/  IMAD.U32 R15, RZ, RZ, UR8 ;  /* 0x00000008ff0f7e24 */ /* 0x000fe2000f8e00ff */
[----:B------:R-:W-:Y:S01]  /*21f0*/  UMOV UR15, UR11 ;  /* 0x0000000b000f7c82 */ /* 0x000fe20008000000 */
[----:B------:R-:W-:Y:S02]  /*2200*/  UIADD3 UR8, UR10, 0x2, URZ ;  /* 0x000000020a087890 */ /* 0x000fe4000fffe03f */
[----:B------:R-:W-:Y:S01]  /*2210*/  UMOV UR14, UR10 ;  /* 0x0000000a000e7c82 */ /* 0x000fe20008000000 */
[----:B0-----:R-:W-:-:S06]  /*2220*/  ULEA UR6, UR7, UR6, 0x18 ;  /* 0x0000000607067291 */ /* 0x001fcc000f8ec03f */
[----:B------:R-:W-:-:S04]  /*2230*/  LEA R13, R2, UR6, 0x3 ;  /* 0x00000006020d7c11 */ /* 0x000fc8000f8e18ff */
[----:B------:R0:W0:Y:S01]  /*2240*/  SYNCS.PHASECHK.TRANS64.TRYWAIT P1, [R13+URZ], R14 ;  /* 0x0000000e0d0075a7 */ /* 0x000022000802017f */
[----:B-12---:R-:W-:Y:S01]  /*2250*/  WARPGROUP.ARRIVE ;  /* 0x00000000000079c5 */ /* 0x006fe20000000000 */
[C---:B---3--:R-:W-:Y:S02]  /*2260*/  SHF.L.U32 R7, R10.reuse, 0x5, RZ ;  /* 0x000000050a077819 */ /* 0x048fe400000006ff */
[----:B------:R-:W-:Y:S01]  /*2270*/  SHF.R.U32.HI R0, RZ, 0x2, R10 ;  /* 0x00000002ff007819 */ /* 0x000fe2000001160a */
[----:B------:R-:W-:Y:S01]  /*2280*/  IMAD.SHL.U32 R10, R10, 0x8, RZ ;  /* 0x000000080a0a7824 */ /* 0x000fe200078e00ff */
[----:B------:R-:W-:Y:S01]  /*2290*/  LOP3.LUT R7, R7, 0x1c00, RZ, 0xc0, !PT ;  /* 0x00001c0007077812 */ /* 0x000fe200078ec0ff */
[----:B------:R-:W-:Y:S01]  /*22a0*/  HGMMA.64x128x8.F32.TF32 R88, R160, gdesc[UR8], R88, gsb0 ;  /* 0x05e00008a0587df0 */ /* 0x000fe20008002858 */
[C---:B------:R-:W-:Y:S02]  /*22b0*/  LOP3.LUT R4, R0.reuse, 0x4, RZ, 0xc0, !PT ;  /* 0x0000000400047812 */ /* 0x040fe400078ec0ff */
[----:B------:R-:W-:-:S02]  /*22c0*/  LOP3.LUT R5, R0, 0x3, RZ, 0xc0, !PT ;  /* 0x0000000300057812 */ /* 0x000fc400078ec0ff */
[----:B------:R-:W-:-:S04]  /*22d0*/  LOP3.LUT R12, R7, R4, RZ, 0xfc, !PT ;  /* 0x00000004070c7212 */ /* 0x000fc800078efcff */
[----:B------:R-:W-:-:S04]  /*22e0*/  LOP3.LUT R11, R12, R5, RZ, 0xfc, !PT ;  /* 0x000000050c0b7212 */ /* 0x000fc800078efcff */
[----:B------:R-:W-:-:S05]  /*22f0*/  LOP3.LUT R10, R11, 0x18, R10, 0xf8, !PT ;  /* 0x000000180b0a7812 */ /* 0x000fca00078ef80a */
[----:B------:R-:W-:-:S05]  /*2300*/  IMAD R10, R15, 0x4000, R10 ;  /* 0x000040000f0a7824 */ /* 0x000fca00078e020a */
[----:B------:R-:W-:-:S04]  /*2310*/  LEA R11, R10, UR6, 0x2 ;  /* 0x000000060a0b7c11 */ /* 0x000fc8000f8e10ff */
[----:B------:R-:W-:Y:S01]  /*2320*/  IADD3 R10, R6, R11, RZ ;  /* 0x0000000b060a7210 */ /* 0x000fe20007ffe0ff */
[----:B------:R-:W-:Y:S02]  /*2330*/  WARPGROUP.DEPBAR.LE gsb0, 0x0 ;  /* 0x00008000000079c5 */ /* 0x000fe40000010000 */
[----:B----4-:R-:W-:-:S06]  /*2340*/  WARPGROUP.ARRIVE ;  /* 0x00000000000079c5 */ /* 0x010fcc0000000000 */
[----:B------:R-:W-:Y:S01]  /*2350*/  HGMMA.64x128x8.F32.TF32 R24, R164, gdesc[UR12], R24, gsb0 ;  /* 0x05e0000ca4187df0 */ /* 0x000fe20008002818 */
[----:B------:R-:W-:Y:S01]  /*2360*/  UMOV UR14, UR8 ;  /* 0x00000008000e7c82 */ /* 0x000fe20008000000 */
[----:B------:R-:W-:Y:S01]  /*2370*/  UMOV UR15, 0x40000040 ;  /* 0x40000040000f7882 */ /* 0x000fe20000000000 */
[----:B------:R-:W-:Y:S02]  /*2380*/  WARPGROUP.DEPBAR.LE gsb0, 0x0 ;  /* 0x00008000000079c5 */ /* 0x000fe40000010000 */
[----:B------:R-:W-:Y:S04]  /*2390*/  LDS R152, [R11+0x900] ;  /* 0x000900000b987984 */ /* 0x000fe80000000800 */
[----:B------:R-:W-:Y:S04]  /*23a0*/  LDS R153, [R11+0x1100] ;  /* 0x001100000b997984 */ /* 0x000fe80000000800 */
[----:B------:R-:W-:Y:S04]  /*23b0*/  LDS R154, [R10+0x900] ;  /* 0x000900000a9a7984 */ /* 0x000fe80000000800 */
[----:B------:R-:W1:Y:S04]  /*23c0*/  LDS R155, [R10+0x1100] ;  /* 0x001100000a9b7984 */ /* 0x000e680000000800 */
[----:B------:R-:W-:Y:S04]  /*23d0*/  LDS R156, [R11+0x8900] ;  /* 0x008900000b9c7984 */ /* 0x000fe80000000800 */
[----:B------:R-:W-:Y:S04]  /*23e0*/  LDS R157, [R11+0x9100] ;  /* 0x009100000b9d7984 */ /* 0x000fe80000000800 */
[----:B------:R-:W-:Y:S04]  /*23f0*/  LDS R158, [R10+0x8900] ;  /* 0x008900000a9e7984 */ /* 0x000fe80000000800 */
[----:B------:R-:W2:Y:S01]  /*2400*/  LDS R159, [R10+0x9100] ;  /* 0x009100000a9f7984 */ /* 0x000ea20000000800 */
[----:B-1----:R-:W-:-:S06]  /*2410*/  WARPGROUP.ARRIVE ;  /* 0x00000000000079c5 */ /* 0x002fcc0000000000 */
[----:B------:R-:W-:Y:S03]  /*2420*/  HGMMA.64x128x8.F32.TF32 R88, R152, gdesc[UR12], R88, gsb0 ;  /* 0x05e0000c98587df0 */ /* 0x000fe60008002858 */
[----:B------:R-:W-:Y:S02]  /*2430*/  WARPGROUP.DEPBAR.LE gsb0, 0x0 ;  /* 0x00008000000079c5 */ /* 0x000fe40000010000 */
[----:B--2---:R-:W-:-:S07]  /*2440*/  WARPGROUP.ARRIVE ;  /* 0x00000000000079c5 */ /* 0x004fce0000000000 */
[----:B------:R-:W-:Y:S03]  /*2450*/  HGMMA.64x128x8.F32.TF32 R24, R156, gdesc[UR12], R24, gsb0 ;  /* 0x05e0000c9c187df0 */ /* 0x000fe60008002818 */
[----:B------:R-:W-:Y:S02]  /*2460*/  WARPGROUP.DEPBAR.LE gsb0, 0x0 ;  /* 0x00008000000079c5 */ /* 0x000fe40000010000 */
[----:B------:R1:W2:Y:S04]  /*2470*/  LDS R152, [R11+0xa00] ;  /* 0x000a00000b987984 */ /* 0x0002a80000000800 */
[----:B------:R1:W3:Y:S04]  /*2480*/  LDS R153, [R11+0x1200] ;  /* 0x001200000b997984 */ /* 0x0002e80000000800 */
[----:B------:R1:W4:Y:S04]  /*2490*/  LDS R156, [R11+0x8a00] ;  /* 0x008a00000b9c7984 */ /* 0x0003280000000800 */
[----:B------:R1:W0:Y:S04]  /*24a0*/  LDS R157, [R11+0x9200] ;  /* 0x009200000b9d7984 */ /* 0x0002280000000800 */
[----:B------:R1:W0:Y:S04]  /*24b0*/  LDS R154, [R10+0xa00] ;  /* 0x000a00000a9a7984 */ /* 0x0002280000000800 */
[----:B------:R1:W0:Y:S04]  /*24c0*/  LDS R155, [R10+0x1200] ;  /* 0x001200000a9b7984 */ /* 0x0002280000000800 */
[----:B------:R1:W0:Y:S04]  /*24d0*/  LDS R158, [R10+0x8a00] ;  /* 0x008a00000a9e7984 */ /* 0x0002280000000800 */
[----:B------:R1:W0:Y:S01]  /*24e0*/  LDS R159, [R10+0x9200] ;  /* 0x009200000a9f7984 */ /* 0x0002220000000800 */
[----:B------:R-:W-:Y:S05]  /*24f0*/  @!P0 BRA `(.L_x_28) ;  /* 0x0000000000048947 */ /* 0x000fea0003800000 */
[----:B------:R-:W-:Y:S01]  /*2500*/  BPT.TRAP 0x1 ;  /* 0x000000040000795c */ /* 0x000fe20000300000 */
.L_x_28:
[----:B------:R-:W2:Y:S01]  /*2510*/  LDL R12, [R1+0x14] ;  /* 0x00001400010c7983 */ /* 0x000ea20000100800 */
[----:B------:R-:W-:-:S04]  /*2520*/  ULEA UR7, UR5, UR6, 0x3 ;  /* 0x0000000605077291 */ /* 0x000fc8000f8e183f */
[----:B------:R-:W-:-:S04]  /*2530*/  UIADD3 UR7, UR7, 0x10, URZ ;  /* 0x0000001007077890 */ /* 0x000fc8000fffe03f */
[----:B------:R-:W-:-:S09]  /*2540*/  UPRMT UR7, URZ, 0x654, UR7 ;  /* 0x000006543f077896 */ /* 0x000fd20008000007 */
[----:B------:R-:W-:Y:S01]  /*2550*/  SYNCS.ARRIVE.TRANS64.RED.A1T0 RZ, [UR7], RZ ;  /* 0x000000ffffff79a7 */ /* 0x000fe20008100407 */
[----:B--2---:R-:W-:-:S13]  /*2560*/  ISETP.GT.U32.AND P2, PT, R12, 0x1, PT ;  /* 0x000000010c00780c */ /* 0x004fda0003f44070 */
[----:B------:R-:W-:Y:S05]  /*2570*/  @P2 BRA `(.L_x_29) ;  /* 0x0000000000042947 */ /* 0x000fea0003800000 */
[----:B------:R-:W-:Y:S01]  /*2580*/  BPT.TRAP 0x1 ;  /* 0x000000040000795c */ /* 0x000fe20000300000 */
.L_x_29:
[----:B------:R-:W-:Y:S01]  /*2590*/  UIADD3 UR8, UR10, 0x4, URZ ;  /* 0x000000040a087890 */ /* 0x000fe2000fffe03f */
[----:B0--3--:R-:W-:Y:S01]  /*25a0*/  WARPGROUP.ARRIVE ;  /* 0x00000000000079c5 */ /* 0x009fe20000000000 */
[----:B------:R-:W-:Y:S01]  /*25b0*/  UMOV UR15, 0x40000040 ;  /* 0x40000040000f7882 */ /* 0x000fe20000000000 */
[----:B------:R-:W-:-:S04]  /*25c0*/  UIADD3 UR5, UR5, 0x1, URZ ;  /* 0x0000000105057890 */ /* 0x000fc8000fffe03f */
[----:B------:R-:W-:Y:S01]  /*25d0*/  UMOV UR14, UR8 ;  /* 0x00000008000e7c82 */ /* 0x000fe20008000000 */
[----:B------:R-:W-:Y:S01]  /*25e0*/  UIADD3 UR8, UR10, 0x6, URZ ;  /* 0x000000060a087890 */ /* 0x000fe2000fffe03f */
[----:B------:R-:W-:Y:S01]  /*25f0*/  HGMMA.64x128x8.F32.TF32 R88, R152, gdesc[UR12], R88, gsb0 ;  /* 0x05e0000c98587df0 */ /* 0x000fe20008002858 */
[----:B------:R-:W-:-:S04]  /*2600*/  UISETP.NE.AND UP0, UPT, UR5, 0x2, UPT ;  /* 0x000000020500788c */ /* 0x000fc8000bf05270 */
[----:B------:R-:W-:Y:S01]  /*2610*/  USEL UR5, UR5, URZ, UP0 ;  /* 0x0000003f05057287 */ /* 0x000fe20008000000 */
[----:B------:R-:W-:Y:S02]  /*2620*/  WARPGROUP.DEPBAR.LE gsb0, 0x0 ;  /* 0x00008000000079c5 */ /* 0x000fe40000010000 */
[----:B----4-:R-:W-:-:S06]  /*2630*/  WARPGROUP.ARRIVE ;  /* 0x00000000000079c5 */ /* 0x010fcc0000000000 */
        /* <DEDUP_REMOVED lines=79> */
.L_x_30:
[----:B01----:R-:W-:Y:S01]  /*2b30*/  IMAD.SHL.U32 R10, R2, 0x4000, RZ ;  /* 0x00004000020a7824 */ /* 0x003fe200078e00ff */
[----:B------:R-:W-:Y:S04]  /*2b40*/  BSSY B0, `(.L_x_31) ;  /* 0x0000006000007945 */ /* 0x000fe80003800000 */
[----:B------:R-:W-:-:S04]  /*2b50*/  LOP3.LUT R11, R10, R3, RZ, 0xfc, !PT ;  /* 0x000000030a0b7212 */ /* 0x000fc800078efcff */
[----:B------:R-:W-:Y:S01]  /*2b60*/  LEA R11, R11, UR6, 0x2 ;  /* 0x000000060b0b7c11 */ /* 0x000fe2000f8e10ff */
[----:B------:R-:W-:Y:S06]  /*2b70*/  @P1 BRA `(.L_x_32) ;  /* 0x0000000000081947 */ /* 0x000fec0003800000 */
[----:B------:R-:W0:Y:S02]  /*2b80*/  SYNCS.PHASECHK.TRANS64.TRYWAIT P1, [R13+URZ], R14 ;  /* 0x0000000e0d0075a7 */ /* 0x000e24000802017f */
[----:B0-----:R-:W-:Y:S05]  /*2b90*/  @!P1 BRA `(.L_x_33) ;  /* 0x000000a0009c9947 */ /* 0x001fea0003800000 */
.L_x_32:
[----:B------:R-:W-:Y:S05]  /*2ba0*/  BSYNC B0 ;  /* 0x0000000000007941 */ /* 0x000fea0003800000 */
.L_x_31:
[----:B------:R-:W-:Y:S01]  /*2bb0*/  IMAD.IADD R12, R6, 0x1, R11 ;  /* 0x00000001060c7824 */ /* 0x000fe200078e020b */
[----:B------:R1:W0:Y:S01]  /*2bc0*/  LDS R160, [R11+0x800] ;  /* 0x000800000ba07984 */ /* 0x0002220000000800 */
[----:B------:R-:W-:Y:S05]  /*2bd0*/  WARPSYNC.ALL ;  /* 0x0000000000007948 */ /* 0x000fea0003800000 */
[----:B------:R1:W0:Y:S04]  /*2be0*/  LDS R161, [R11+0x1000] ;  /* 0x001000000ba17984 */ /* 0x0002280000000800 */
[----:B------:R1:W0:Y:S04]  /*2bf0*/  LDS R164, [R11+0x8800] ;  /* 0x008800000ba47984 */ /* 0x0002280000000800 */
[----:B------:R1:W0:Y:S04]  /*2c00*/  LDS R165, [R11+0x9000] ;  /* 0x009000000ba57984 */ /* 0x0002280000000800 */
[----:B------:R1:W0:Y:S04]  /*2c10*/  LDS R162, [R12+0x800] ;  /* 0x000800000ca27984 */ /* 0x0002280000000800 */
[----:B------:R1:W0:Y:S04]  /*2c20*/  LDS R163, [R12+0x1000] ;  /* 0x001000000ca37984 */ /* 0x0002280000000800 */
[----:B------:R1:W0:Y:S04]  /*2c30*/  LDS R166, [R12+0x8800] ;  /* 0x008800000ca67984 */ /* 0x0002280000000800 */
[----:B------:R1:W0:Y:S01]  /*2c40*/  LDS R167, [R12+0x9000] ;  /* 0x009000000ca77984 */ /* 0x0002220000000800 */
[----:B------:R-:W-:Y:S01]  /*2c50*/  UIADD3 UR8, UR10, 0x406, URZ ;  /* 0x000004060a087890 */ /* 0x000fe2000fffe03f */
[----:B--23--:R-:W-:Y:S01]  /*2c60*/  WARPGROUP.ARRIVE ;  /* 0x00000000000079c5 */ /* 0x00cfe20000000000 */
[----:B------:R-:W-:Y:S01]  /*2c70*/  UMOV UR11, 0x40000040 ;  /* 0x40000040000b7882 */ /* 0x000fe20000000000 */
[C---:B------:R-:W-:Y:S01]  /*2c80*/  ISETP.GT.AND P1, PT, R8.reuse, 0x2, PT ;  /* 0x000000020800780c */ /* 0x040fe20003f24270 */
[----:B------:R-:W-:-:S03]  /*2c90*/  VIADD R8, R8, 0xffffffff ;  /* 0xffffffff08087836 */ /* 0x000fc60000000000 */
[----:B------:R-:W-:Y:S01]  /*2ca0*/  UMOV UR10, UR8 ;  /* 0x00000008000a7c82 */ /* 0x000fe20008000000 */
[----:B------:R-:W-:-:S13]  /*2cb0*/  R2UR UR8, R2 ;  /* 0x00000000020872ca */ /* 0x000fda00000e0000 */
[----:B------:R-:W-:Y:S03]  /*2cc0*/  HGMMA.64x128x8.F32.TF32 R88, R152, gdesc[UR8], R88, gsb0 ;  /* 0x05e0000898587df0 */ /* 0x000fe60008002858 */
[----:B------:R-:W-:Y:S02]  /*2cd0*/  WARPGROUP.DEPBAR.LE gsb0, 0x0 ;  /* 0x00008000000079c5 */ /* 0x000fe40000010000 */
[----:B----4-:R-:W-:-:S07]  /*2ce0*/  WARPGROUP.ARRIVE ;  /* 0x00000000000079c5 */ /* 0x010fce0000000000 */
[----:B------:R-:W-:Y:S03]  /*2cf0*/  HGMMA.64x128x8.F32.TF32 R24, R156, gdesc[UR8], R24, gsb0 ;  /* 0x05e000089c187df0 */ /* 0x000fe60008002818 */
[----:B------:R-:W-:Y:S02]  /*2d00*/  WARPGROUP.DEPBAR.LE gsb0, 0x0 ;  /* 0x00008000000079c5 */ /* 0x000fe40000010000 */
[----:B-1----:R-:W-:Y:S05]  /*2d10*/  @P1 BRA `(.L_x_34) ;  /* 0xfffffff000f81947 */ /* 0x002fea000383ffff */
.L_x_26:
[----:B------:R-:W-:Y:S01]  /*2d20*/  LEA R2, R2, UR4, 0xb ;  /* 0x0000000402027c11 */ /* 0x000fe2000f8e58ff */
[----:B012---:R-:W-:Y:S01]  /*2d30*/  WARPGROUP.ARRIVE ;  /* 0x00000000000079c5 */ /* 0x007fe20000000000 */
[----:B------:R-:W-:-:S05]  /*2d40*/  MOV R3, 0x40000040 ;  /* 0x4000004000037802 */ /* 0x000fca0000000f00 */
[----:B------:R-:W0:Y:S01]  /*2d50*/  S2R R11, SR_TID.X ;  /* 0x00000000000b7919 */ /* 0x000e220000002100 */
[C---:B------:R-:W-:Y:S02]  /*2d60*/  R2UR UR10, R2.reuse ;  /* 0x00000000020a72ca */ /* 0x040fe400000e0000 */
[C---:B------:R-:W-:Y:S02]  /*2d70*/  R2UR UR11, R3.reuse ;  /* 0x00000000030b72ca */ /* 0x040fe400000e0000 */
[----:B------:R-:W-:Y:S02]  /*2d80*/  R2UR UR14, R2 ;  /* 0x00000000020e72ca */ /* 0x000fe400000e0000 */
[----:B------:R-:W-:Y:S02]  /*2d90*/  R2UR UR15, R3 ;  /* 0x00000000030f72ca */ /* 0x000fe400000e0000 */
[----:B------:R-:W-:-:S07]  /*2da0*/  LOP3.LUT R5, R5, R7, R4, 0xfe, !PT ;  /* 0x0000000705057212 */ /* 0x000fce00078efe04 */
[----:B------:R-:W-:Y:S01]  /*2db0*/  HGMMA.64x128x8.F32.TF32 R88, R160, gdesc[UR8], R88, gsb0 ;  /* 0x05e00008a0587df0 */ /* 0x000fe20008002858 */
[----:B0-----:R-:W-:-:S05]  /*2dc0*/  IMAD.SHL.U32 R4, R11, 0x8, RZ ;  /* 0x000000080b047824 */ /* 0x001fca00078e00ff */
[----:B------:R-:W-:Y:S02]  /*2dd0*/  LOP3.LUT R5, R5, 0x18, R4, 0xf8, !PT ;  /* 0x0000001805057812 */ /* 0x000fe400078ef804 */
[----:B------:R-:W-:-:S03]  /*2de0*/  IADD3 R4, R2, 0x2, RZ ;  /* 0x0000000202047810 */ /* 0x000fc60007ffe0ff */
[----:B------:R-:W-:Y:S01]  /*2df0*/  IMAD.IADD R10, R5, 0x1, R10 ;  /* 0x00000001050a7824 */ /* 0x000fe200078e020a */
[----:B------:R-:W-:Y:S01]  /*2e00*/  R2UR UR10, R4 ;  /* 0x00000000040a72ca */ /* 0x000fe200000e0000 */
[----:B------:R-:W-:-:S03]  /*2e10*/  IMAD.MOV.U32 R5, RZ, RZ, 0x40000040 ;  /* 0x40000040ff057424 */ /* 0x000fc600078e00ff */
[----:B------:R-:W-:Y:S02]  /*2e20*/  LEA R7, R10, UR6, 0x2 ;  /* 0x000000060a077c11 */ /* 0x000fe4000f8e10ff */
[----:B------:R-:W-:-:S03]  /*2e30*/  R2UR UR11, R5 ;  /* 0x00000000050b72ca */ /* 0x000fc600000e0000 */
[----:B------:R-:W-:Y:S01]  /*2e40*/  IMAD.IADD R6, R6, 0x1, R7 ;  /* 0x0000000106067824 */ /* 0x000fe200078e0207 */
[----:B------:R-:W-:Y:S02]  /*2e50*/  WARPGROUP.DEPBAR.LE gsb0, 0x0 ;  /* 0x00008000000079c5 */ /* 0x000fe40000010000 */
[----:B---34-:R-:W-:-:S06]  /*2e60*/  WARPGROUP.ARRIVE ;  /* 0x00000000000079c5 */ /* 0x018fcc0000000000 */
[----:B------:R-:W-:Y:S01]  /*2e70*/  HGMMA.64x128x8.F32.TF32 R24, R164, gdesc[UR12], R24, gsb0 ;  /* 0x05e0000ca4187df0 */ /* 0x000fe20008002818 */
[----:B------:R-:W-:Y:S02]  /*2e80*/  R2UR UR14, R4 ;  /* 0x00000000040e72ca */ /* 0x000fe400000e0000 */
[----:B------:R-:W-:Y:S01]  /*2e90*/  R2UR UR15, R5 ;  /* 0x00000000050f72ca */ /* 0x000fe200000e0000 */
        /* <DEDUP_REMOVED lines=8> */
[----:B------:R-:W1:Y:S01]  /*2f20*/  LDS R159, [R6+0x9100] ;  /* 0x00910000069f7984 */ /* 0x000e620000000800 */
[----:B0-----:R-:W-:-:S06]  /*2f30*/  WARPGROUP.ARRIVE ;  /* 0x00000000000079c5 */ /* 0x001fcc0000000000 */
[----:B------:R-:W-:Y:S03]  /*2f40*/  HGMMA.64x128x8.F32.TF32 R88, R152, gdesc[UR8], R88, gsb0 ;  /* 0x05e0000898587df0 */ /* 0x000fe60008002858 */
[----:B------:R-:W-:Y:S02]  /*2f50*/  WARPGROUP.DEPBAR.LE gsb0, 0x0 ;  /* 0x00008000000079c5 */ /* 0x000fe40000010000 */
[----:B-1----:R-:W-:-:S07]  /*2f60*/  WARPGROUP.ARRIVE ;  /* 0x00000000000079c5 */ /* 0x002fce0000000000 */
[----:B------:R-:W-:Y:S03]  /*2f70*/  HGMMA.64x128x8.F32.TF32 R24, R156, gdesc[UR12], R24, gsb0 ;  /* 0x05e0000c9c187df0 */ /* 0x000fe60008002818 */
[----:B------:R-:W-:Y:S02]  /*2f80*/  WARPGROUP.DEPBAR.LE gsb0, 0x0 ;  /* 0x00008000000079c5 */ /* 0x000fe40000010000 */
        /* <DEDUP_REMOVED lines=9> */
[----:B------:R-:W-:Y:S01]  /*3020*/  BPT.TRAP 0x1 ;  /* 0x000000040000795c */ /* 0x000fe20000300000 */
.L_x_35:
        /* <DEDUP_REMOVED lines=8> */
.L_x_36:
[----:B------:R-:W-:Y:S01]  /*30b0*/  VIADD R4, R2, 0x4 ;  /* 0x0000000402047836 */ /* 0x000fe20000000000 */
[----:B01----:R-:W-:Y:S01]  /*30c0*/  WARPGROUP.ARRIVE ;  /* 0x00000000000079c5 */ /* 0x003fe20000000000 */
[----:B------:R-:W-:Y:S02]  /*30d0*/  IMAD.MOV.U32 R5, RZ, RZ, 0x40000040 ;  /* 0x40000040ff057424 */ /* 0x000fe400078e00ff */
[----:B------:R-:W-:Y:S01]  /*30e0*/  IMAD.MOV.U32 R3, RZ, RZ, 0x40000040 ;  /* 0x40000040ff037424 */ /* 0x000fe200078e00ff */
[C---:B------:R-:W-:Y:S02]  /*30f0*/  R2UR UR6, R4.reuse ;  /* 0x00000000040672ca */ /* 0x040fe400000e0000 */
[C---:B------:R-:W-:Y:S02]  /*3100*/  R2UR UR7, R5.reuse ;  /* 0x00000000050772ca */ /* 0x040fe400000e0000 */
[----:B------:R-:W-:Y:S02]  /*3110*/  R2UR UR10, R4 ;  /* 0x00000000040a72ca */ /* 0x000fe400000e0000 */
[----:B------:R-:W-:Y:S01]  /*3120*/  R2UR UR11, R5 ;  /* 0x00000000050b72ca */ /* 0x000fe200000e0000 */
[----:B------:R-:W-:Y:S01]  /*3130*/  IMAD.MOV.U32 R5, RZ, RZ, 0x40000040 ;  /* 0x40000040ff057424 */ /* 0x000fe200078e00ff */
[----:B------:R-:W-:-:S07]  /*3140*/  IADD3 R4, R2, 0x6, RZ ;  /* 0x0000000602047810 */ /* 0x000fce0007ffe0ff */
[----:B------:R-:W-:Y:S01]  /*3150*/  HGMMA.64x128x8.F32.TF32 R88, R156, gdesc[UR4], R88, gsb0 ;  /* 0x05e000049c587df0 */ /* 0x000fe20008002858 */
[----:B------:R-:W-:Y:S02]  /*3160*/  R2UR UR6, R4 ;  /* 0x00000000040672ca */ /* 0x000fe400000e0000 */
[----:B------:R-:W-:Y:S01]  /*3170*/  R2UR UR7, R5 ;  /* 0x00000000050772ca */ /* 0x000fe200000e0000 */
[----:B------:R-:W-:Y:S02]  /*3180*/  WARPGROUP.DEPBAR.LE gsb0, 0x0 ;  /* 0x00008000000079c5 */ /* 0x000fe40000010000 */
[----:B---34-:R-:W-:-:S06]  /*3190*/  WARPGROUP.ARRIVE ;  /* 0x00000000000079c5 */ /* 0x018fcc0000000000 */
[----:B------:R-:W-:Y:S01]  /*31a0*/  HGMMA.64x128x8.F32.TF32 R24, R152, gdesc[UR8], R24, gsb0 ;  /* 0x05e0000898187df0 */ /* 0x000fe20008002818 */
[----:B------:R-:W-:Y:S01]  /*31b0*/  R2UR UR10, R4 ;  /* 0x00000000040a72ca */ /* 0x000fe200000e0000 */
[----:B------:R-:W-:Y:S01]  /*31c0*/  VIADD R4, R2, 0x400 ;  /* 0x0000040002047836 */ /* 0x000fe20000000000 */
[----:B------:R-:W-:Y:S01]  /*31d0*/  R2UR UR11, R5 ;  /* 0x00000000050b72ca */ /* 0x000fe200000e0000 */
[----:B------:R-:W-:Y:S01]  /*31e0*/  IMAD.MOV.U32 R5, RZ, RZ, 0x40000040 ;  /* 0x40000040ff057424 */ /* 0x000fe200078e00ff */
        /* <DEDUP_REMOVED lines=10> */
[----:B------:R-:W-:Y:S01]  /*3290*/  HGMMA.64x128x8.F32.TF32 R88, R152, gdesc[UR4], R88, gsb0 ;  /* 0x05e0000498587df0 */ /* 0x000fe20008002858 */
[----:B------:R-:W-:Y:S02]  /*32a0*/  R2UR UR6, R4 ;  /* 0x00000000040672ca */ /* 0x000fe400000e0000 */
[----:B------:R-:W-:Y:S01]  /*32b0*/  R2UR UR7, R5 ;  /* 0x00000000050772ca */ /* 0x000fe200000e0000 */
[----:B------:R-:W-:Y:S02]  /*32c0*/  WARPGROUP.DEPBAR.LE gsb0, 0x0 ;  /* 0x00008000000079c5 */ /* 0x000fe40000010000 */
[----:B-1----:R-:W-:-:S06]  /*32d0*/  WARPGROUP.ARRIVE ;  /* 0x00000000000079c5 */ /* 0x002fcc0000000000 */
[----:B------:R-:W-:Y:S01]  /*32e0*/  HGMMA.64x128x8.F32.TF32 R24, R156, gdesc[UR8], R24, gsb0 ;  /* 0x05e000089c187df0 */ /* 0x000fe20008002818 */
[----:B------:R-:W-:Y:S02]  /*32f0*/  R2UR UR10, R4 ;  /* 0x00000000040a72ca */ /* 0x000fe400000e0000 */
[----:B------:R-:W-:Y:S01]  /*3300*/  R2UR UR11, R5 ;  /* 0x00000000050b72ca */ /* 0x000fe200000e0000 */
[----:B------:R-:W-:Y:S01]  /*3310*/  IMAD.MOV.U32 R5, RZ, RZ, 0x40000040 ;  /* 0x40000040ff057424 */ /* 0x000fe200078e00ff */
[----:B------:R-:W-:Y:S01]  /*3320*/  IADD3 R4, R2, 0x402, RZ ;  /* 0x0000040202047810 */ /* 0x000fe20007ffe0ff */
        /* <DEDUP_REMOVED lines=16> */
[----:B------:R-:W-:Y:S01]  /*3430*/  R2UR UR10, R4 ;  /* 0x00000000040a72ca */ /* 0x000fe200000e0000 */
[C---:B------:R-:W-:Y:S01]  /*3440*/  VIADD R4, R2.reuse, 0x404 ;  /* 0x0000040402047836 */ /* 0x040fe20000000000 */
        /* <DEDUP_REMOVED lines=54> */
.L_x_22:
[----:B------:R-:W-:Y:S05]  /*37b0*/  @!P0 BRA `(.L_x_37) ;  /* 0x0000000000048947 */ /* 0x000fea0003800000 */
[----:B------:R-:W-:Y:S01]  /*37c0*/  BPT.TRAP 0x1 ;  /* 0x000000040000795c */ /* 0x000fe20000300000 */
.L_x_37:
[----:B------:R-:W2:Y:S01]  /*37d0*/  LDL R2, [R1+0x14] ;  /* 0x0000140001027983 */ /* 0x000ea20000100800 */
[----:B------:R-:W0:Y:S01]  /*37e0*/  S2UR UR6, SR_CgaCtaId ;  /* 0x00000000000679c3 */ /* 0x000e220000008800 */
[----:B------:R-:W-:Y:S01]  /*37f0*/  UIADD3 UR39, UR40, UR39, URZ ;  /* 0x0000002728277290 */ /* 0x000fe2000fffe03f */
[----:B------:R-:W-:-:S03]  /*3800*/  UMOV UR5, 0x400 ;  /* 0x0000040000057882 */ /* 0x000fc60000000000 */
[----:B------:R-:W-:-:S04]  /*3810*/  ULEA UR4, UR39, 0x8, 0x3 ;  /* 0x0000000827047891 */ /* 0x000fc8000f8e183f */
[----:B------:R-:W-:Y:S02]  /*3820*/  ULOP3.LUT UR4, UR4, 0x8, URZ, 0xc0, !UPT ;  /* 0x0000000804047892 */ /* 0x000fe4000f8ec03f */
[----:B0-----:R-:W-:-:S04]  /*3830*/  ULEA UR5, UR6, UR5, 0x18 ;  /* 0x0000000506057291 */ /* 0x001fc8000f8ec03f */
[----:B------:R-:W-:-:S04]  /*3840*/  UIADD3 UR4, UR5, 0x10, UR4 ;  /* 0x0000001005047890 */ /* 0x000fc8000fffe004 */
[----:B------:R-:W-:-:S09]  /*3850*/  UPRMT UR4, URZ, 0x654, UR4 ;  /* 0x000006543f047896 */ /* 0x000fd20008000004 */
[----:B------:R-:W-:Y:S01]  /*3860*/  SYNCS.ARRIVE.TRANS64.RED.A1T0 RZ, [UR4], RZ ;  /* 0x000000ffffff79a7 */ /* 0x000fe20008100404 */
[----:B--2---:R-:W-:-:S13]  /*3870*/  ISETP.GT.U32.AND P0, PT, R2, 0x1, PT ;  /* 0x000000010200780c */ /* 0x004fda0003f04070 */
[----:B------:R-:W-:Y:S05]  /*3880*/  @P0 BRA `(.L_x_38) ;  /* 0x0000000000040947 */ /* 0x000fea0003800000 */
[----:B------:R-:W-:Y:S01]  /*3890*/  BPT.TRAP 0x1 ;  /* 0x000000040000795c */ /* 0x000fe20000300000 */
.L_x_38:
[----:B------:R-:W0:Y:S01]  /*38a0*/  S2R R7, SR_TID.X ;  /* 0x0000000000077919 */ /* 0x000e220000002100 */
[----:B------:R-:W2:Y:S01]  /*38b0*/  LDC R6, c[0x0][0x288] ;  /* 0x0000a200ff067b82 */ /* 0x000ea20000000800 */
[----:B------:R-:W-:Y:S01]  /*38c0*/  LOP3.LUT R2, R19, 0x1, RZ, 0xc0, !PT ;  /* 0x0000000113027812 */ /* 0x000fe200078ec0ff */
[----:B------:R-:W-:Y:S01]  /*38d0*/  IMAD.SHL.U32 R11, R16, 0x80, RZ ;  /* 0x00000080100b7824 */ /* 0x000fe200078e00ff */
[----:B------:R-:W-:Y:S01]  /*38e0*/  USHF.R.U32.HI UR4, URZ, 0x1, UR39 ;  /* 0x000000013f047899 */ /* 0x000fe20008011627 */
[----:B------:R-:W-:Y:S01]  /*38f0*/  LOP3.LUT R3, R0, 0x7, RZ, 0xc0, !PT ;  /* 0x0000000700037812 */ /* 0x000fe200078ec0ff */
[----:B------:R-:W-:Y:S01]  /*3900*/  IMAD.SHL.U32 R13, R18, 0x100, RZ ;  /* 0x00000100120d7824 */ /* 0x000fe200078e00ff */
[----:B------:R-:W-:Y:S01]  /*3910*/  ULDC UR8, c[0x0][0x284] ;  /* 0x0000a10000087ab9 */ /* 0x000fe20000000800 */
[----:B------:R-:W-:Y:S01]  /*3920*/  ULOP3.LUT UR4, UR4, 0x1, URZ, 0xc0, !UPT ;  /* 0x0000000104047892 */ /* 0x000fe2000f8ec03f */
[----:B------:R-:W-:Y:S01]  /*3930*/  SHF.R.S32.HI R15, RZ, 0x1f, R17 ;  /* 0x0000001fff0f7819 */ /* 0x000fe20000011411 */
[----:B------:R-:W-:-:S02]  /*3940*/  UISETP.GT.U32.AND UP1, UPT, UR39, 0x1, UPT ;  /* 0x000000012700788c */ /* 0x000fc4000bf24070 */
[----:B------:R-:W-:Y:S01]  /*3950*/  UISETP.NE.U32.AND UP0, UPT, UR4, 0x1, UPT ;  /* 0x000000010400788c */ /* 0x000fe2000bf05070 */
[----:B------:R-:W-:Y:S01]  /*3960*/  ULDC.64 UR6, c[0x0][0x5d0] ;  /* 0x0001740000067ab9 */ /* 0x000fe20000000a00 */
[----:B------:R-:W-:Y:S02]  /*3970*/  UISETP.LT.U32.AND UP1, UPT, UR40, 0x2, UP1 ;  /* 0x000000022800788c */ /* 0x000fe40008f21070 */
[----:B------:R-:W-:Y:S02]  /*3980*/  UISETP.GT.U32.AND UP0, UPT, UR40, 0x1, !UP0 ;  /* 0x000000012800788c */ /* 0x000fe4000c704070 */
[----:B------:R-:W-:Y:S02]  /*3990*/  USEL UR5, URZ, 0x1, !UP1 ;  /* 0x000000013f057887 */ /* 0x000fe4000c800000 */
[----:B------:R-:W-:Y:S02]  /*39a0*/  USEL UR4, URZ, 0x1, !UP0 ;  /* 0x000000013f047887 */ /* 0x000fe4000c000000 */
[----:B------:R-:W-:Y:S01]  /*39b0*/  ULOP3.LUT UR39, UR39, 0x1, URZ, 0xc0, !UPT ;  /* 0x0000000127277892 */ /* 0x000fe2000f8ec03f */
[----:B--2---:R-:W-:Y:S01]  /*39c0*/  ISETP.GE.AND P0, PT, R11, R6, PT ;  /* 0x000000060b00720c */ /* 0x004fe20003f06270 */
[----:B------:R-:W-:-:S03]  /*39d0*/  ULOP3.LUT UR38, UR4, UR38, UR5, 0x96, !UPT ;  /* 0x0000002604267292 */ /* 0x000fc6000f8e9605 */
[----:B------:R-:W-:Y:S02]  /*39e0*/  ISETP.GE.OR P0, PT, R13, UR8, P0 ;  /* 0x000000080d007c0c */ /* 0x000fe40008706670 */
[C---:B0-----:R-:W-:Y:S02]  /*39f0*/  LOP3.LUT R4, R7.reuse, 0x60, RZ, 0xc0, !PT ;  /* 0x0000006007047812 */ /* 0x041fe400078ec0ff */
[----:B------:R-:W-:Y:S02]  /*3a00*/  LOP3.LUT R0, R7, 0x3, RZ, 0xc0, !PT ;  /* 0x0000000307007812 */ /* 0x000fe400078ec0ff */
[----:B------:R-:W-:Y:S01]  /*3a10*/  SHF.R.U32.HI R8, RZ, 0x1, R4 ;  /* 0x00000001ff087819 */ /* 0x000fe20000011604 */
[----:B------:R-:W-:Y:S02]  /*3a20*/  IMAD.SHL.U32 R4, R2, 0x40, RZ ;  /* 0x0000004002047824 */ /* 0x000fe400078e00ff */
[----:B------:R-:W-:Y:S01]  /*3a30*/  IMAD R0, R0, -0x2, R6 ;  /* 0xfffffffe00007824 */ /* 0x000fe200078e0206 */
[----:B------:R-:W-:-:S02]  /*3a40*/  IADD3 R5, RZ, -R8, -R3 ;  /* 0x80000008ff057210 */ /* 0x000fc40007ffe803 */
[----:B------:R-:W-:Y:S01]  /*3a50*/  LOP3.LUT R159, R4, 0x40, R3, 0xe2, !PT ;  /* 0x00000040049f7812 */ /* 0x000fe200078ee203 */
[----:B------:R-:W-:Y:S01]  /*3a60*/  IMAD.IADD R0, R0, 0x1, -R11 ;  /* 0x0000000100007824 */ /* 0x000fe200078e0a0b */
[----:B------:R-:W-:Y:S01]  /*3a70*/  SHF.L.U32 R4, R7, 0x1, RZ ;  /* 0x0000000107047819 */ /* 0x000fe200000006ff */
[----:B------:R-:W-:Y:S02]  /*3a80*/  IMAD R16, R2, -0x40, R5 ;  /* 0xffffffc002107824 */ /* 0x000fe400078e0205 */
[----:B------:R-:W-:Y:S01]  /*3a90*/  IMAD R2, R15, UR6, RZ ;  /* 0x000000060f027c24 */ /* 0x000fe2000f8e02ff */
[----:B------:R-:W-:Y:S01]  /*3aa0*/  LOP3.LUT R4, R11, 0x6, R4, 0xf8, !PT ;  /* 0x000000060b047812 */ /* 0x000fe200078ef804 */
[----:B------:R-:W-:Y:S01]  /*3ab0*/  IMAD.WIDE R6, R18, 0x100, RZ ;  /* 0x0000010012067825 */ /* 0x000fe200078e02ff */
[----:B------:R-:W-:Y:S02]  /*3ac0*/  IADD3 R16, -R13, UR8, R16 ;  /* 0x000000080d107c10 */ /* 0x000fe4000fffe110 */
[----:B------:R-:W-:Y:S01]  /*3ad0*/  SHF.R.S32.HI R5, RZ, 0x1f, R4 ;  /* 0x0000001fff057819 */ /* 0x000fe20000011404 */
[----:B------:R-:W-:Y:S01]  /*3ae0*/  IMAD R9, R17, UR7, R2 ;  /* 0x0000000711097c24 */ /* 0x000fe2000f8e0202 */
[----:B------:R-:W-:-:S02]  /*3af0*/  LOP3.LUT R159, R6, R159, R8, 0xfe, !PT ;  /* 0x0000009f069f7212 */ /* 0x000fc400078efe08 */
[----:B------:R-:W-:Y:S01]  /*3b00*/  MOV R18, 0xffffffff ;  /* 0xffffffff00127802 */ /* 0x000fe20000000f00 */
[----:B------:R-:W-:-:S04]  /*3b10*/  IMAD.WIDE.U32 R2, R17, UR6, R4 ;  /* 0x0000000611027c25 */ /* 0x000fc8000f8e0004 */
[----:B------:R-:W-:Y:S02]  /*3b20*/  IMAD.IADD R9, R3, 0x1, R9 ;  /* 0x0000000103097824 */ /* 0x000fe400078e0209 */
[----:B------:R-:W-:Y:S01]  /*3b30*/  IMAD.MOV.U32 R8, RZ, RZ, R2 ;  /* 0x000000ffff087224 */ /* 0x000fe200078e0002 */
[----:B------:R-:W-:Y:S06]  /*3b40*/  @P0 BRA `(.L_x_39) ;  /* 0x0000006400840947 */ /* 0x000fec0003800000 */
[----:B------:R-:W0:Y:S01]  /*3b50*/  LDC.64 R2, c[0x0][0x5c8] ;  /* 0x00017200ff027b82 */ /* 0x000e220000000a00 */
[----:B-1---5:R-:W-:Y:S01]  /*3b60*/  FSETP.NEU.AND P1, PT, R22, RZ, PT ;  /* 0x000000ff1600720b */ /* 0x022fe20003f2d000 */
[----:B------:R-:W-:Y:S01]  /*3b70*/  BSSY B0, `(.L_x_39) ;  /* 0x000065e000007945 */ /* 0x000fe20003800000 */
[----:B------:R-:W-:-:S04]  /*3b80*/  ISETP.GT.AND P0, PT, R16, RZ, PT ;  /* 0x000000ff1000720c */ /* 0x000fc80003f04270 */
[----:B------:R-:W-:Y:S01]  /*3b90*/  ISETP.GT.AND P3, PT, R0, RZ, P0 ;  /* 0x000000ff0000720c */ /* 0x000fe20000764270 */
[-C--:B0-----:R-:W-:Y:S02]  /*3ba0*/  IMAD R10, R7, R2.reuse, RZ ;  /* 0x00000002070a7224 */ /* 0x081fe400078e02ff */
[----:B------:R-:W-:-:S04]  /*3bb0*/  IMAD.WIDE.U32 R162, R159, R2, R8 ;  /* 0x000000029fa27225 */ /* 0x000fc800078e0008 */
[----:B------:R-:W-:-:S04]  /*3bc0*/  IMAD R9, R159, R3, R10 ;  /* 0x000000039f097224 */ /* 0x000fc800078e020a */
[----:B------:R-:W-:Y:S01]  /*3bd0*/  IMAD.IADD R167, R163, 0x1, R9 ;  /* 0x00000001a3a77824 */ /* 0x000fe200078e0209 */
[----:B------:R-:W-:Y:S06]  /*3be0*/  @!P1 BRA `(.L_x_40) ;  /* 0x0000004800349947 */ /* 0x000fec0003800000 */
[----:B------:R-:W0:Y:S01]  /*3bf0*/  LDC.64 R12, c[0x0][0x5b8] ;  /* 0x00016e00ff0c7b82 */ /* 0x000e220000000a00 */
[----:B------:R-:W-:-:S07]  /*3c00*/  ULDC.64 UR4, c[0x0][0x5c0] ;  /* 0x0001700000047ab9 */ /* 0x000fce0000000a00 */
[----:B------:R-:W1:Y:S08]  /*3c10*/  LDC.64 R20, c[0x0][0x5b0] ;  /* 0x00016c00ff147b82 */ /* 0x000e700000000a00 */
[----:B------:R-:W2:Y:S01]  /*3c20*/  LDC.64 R8, c[0x0][0x5a8] ;  /* 0x00016a00ff087b82 */ /* 0x000ea20000000a00 */
[-C--:B0-----:R-:W-:Y:S02]  /*3c30*/  IMAD R10, R15, R12.reuse, RZ ;  /* 0x0000000c0f0a7224 */ /* 0x081fe400078e02ff */
[----:B------:R-:W-:-:S04]  /*3c40*/  IMAD.WIDE.U32 R152, R17, R12, R4 ;  /* 0x0000000c11987225 */ /* 0x000fc800078e0004 */
[----:B------:R-:W-:Y:S01]  /*3c50*/  IMAD R13, R17, R13, R10 ;  /* 0x0000000d110d7224 */ /* 0x000fe200078e020a */
[----:B------:R-:W-:Y:S01]  /*3c60*/  MOV R14, R152 ;  /* 0x00000098000e7202 */ /* 0x000fe20000000f00 */
[-C--:B-1----:R-:W-:Y:S02]  /*3c70*/  IMAD R10, R7, R20.reuse, RZ ;  /* 0x00000014070a7224 */ /* 0x082fe400078e02ff */
[----:B------:R-:W-:Y:S02]  /*3c80*/  IMAD.IADD R15, R153, 0x1, R13 ;  /* 0x00000001990f7824 */ /* 0x000fe400078e020d */
[C---:B------:R-:W-:Y:S02]  /*3c90*/  IMAD R165, R159.reuse, R21, R10 ;  /* 0x000000159fa57224 */ /* 0x040fe400078e020a */
[----:B------:R-:W-:-:S04]  /*3ca0*/  IMAD.WIDE.U32 R10, R159, R20, R14 ;  /* 0x000000149f0a7225 */ /* 0x000fc800078e000e */
[----:B------:R-:W-:Y:S01]  /*3cb0*/  IMAD.IADD R11, R11, 0x1, R165 ;  /* 0x000000010b0b7824 */ /* 0x000fe200078e02a5 */
[----:B--2---:R-:W-:-:S04]  /*3cc0*/  LEA R156, P1, R10, R8, 0x2 ;  /* 0x000000080a9c7211 */ /* 0x004fc800078210ff */
[----:B------:R-:W-:-:S05]  /*3cd0*/  LEA.HI.X R157, R10, R9, R11, 0x2, P1 ;  /* 0x000000090a9d7211 */ /* 0x000fca00008f140b */
[----:B------:R0:W2:Y:S01]  /*3ce0*/  @P3 LDG.E.LTC128B R163, desc[UR36][R156.64] ;  /* 0x000000249ca33981 */ /* 0x0000a2000c1e1920 */
[----:B------:R-:W-:Y:S01]  /*3cf0*/  IMAD.WIDE.U32 R154, R159, R20, R4 ;  /* 0x000000149f9a7225 */ /* 0x000fe200078e0004 */
[----:B------:R-:W-:Y:S01]  /*3d00*/  LEA R10, P1, R162, UR4, 0x2 ;  /* 0x00000004a20a7c11 */ /* 0x000fe2000f8210ff */
[----:B------:R-:W-:Y:S01]  /*3d10*/  BSSY B1, `(.L_x_41) ;  /* 0x0000016000017945 */ /* 0x000fe20003800000 */
[----:B------:R-:W-:Y:S01]  /*3d20*/  ISETP.GT.AND P5, PT, R0, 0x1, P0 ;  /* 0x000000010000780c */ /* 0x000fe200007a4270 */
[----:B------:R-:W-:Y:S01]  /*3d30*/  IMAD.IADD R155, R165, 0x1, R155 ;  /* 0x00000001a59b7824 */ /* 0x000fe200078e029b */
[----:B------:R-:W-:Y:S01]  /*3d40*/  LEA.HI.X R11, R162, UR5, R167, 0x2, P1 ;  /* 0x00000005a20b7c11 */ /* 0x000fe200088f14a7 */
[----:B------:R-:W-:Y:S01]  /*3d50*/  IMAD.WIDE.U32 R160, R17, R12, R154 ;  /* 0x0000000c11a07225 */ /* 0x000fe200078e009a */
[----:B------:R-:W-:-:S03]  /*3d60*/  SHF.L.U64.HI R155, R20, 0x3, R21 ;  /* 0x00000003149b7819 */ /* 0x000fc60000010215 */
[----:B------:R-:W-:Y:S01]  /*3d70*/  IMAD.SHL.U32 R154, R20, 0x8, RZ ;  /* 0x00000008149a7824 */ /* 0x000fe200078e00ff */
[----:B------:R-:W-:Y:S02]  /*3d80*/  IADD3 R158, R13, R161, RZ ;  /* 0x000000a10d9e7210 */ /* 0x000fe40007ffe0ff */
[----:B0-----:R-:W-:Y:S01]  /*3d90*/  LEA R156, P1, R160, R8, 0x2 ;  /* 0x00000008a09c7211 */ /* 0x001fe200078210ff */
[----:B------:R-:W-:-:S04]  /*3da0*/  IMAD.WIDE.U32 R170, R159, R20, R154 ;  /* 0x000000149faa7225 */ /* 0x000fc800078e009a */
[----:B------:R-:W-:Y:S02]  /*3db0*/  IMAD.IADD R165, R165, 0x1, R171 ;  /* 0x00000001a5a57824 */ /* 0x000fe400078e02ab */
[----:B--2---:R-:W-:-:S04]  /*3dc0*/  FMUL R157, R163, R22 ;  /* 0x00000016a39d7220 */ /* 0x004fc80000400000 */
[----:B------:R-:W-:Y:S01]  /*3dd0*/  FFMA R161, R88, R23, R157 ;  /* 0x0000001758a17223 */ /* 0x000fe2000000009d */
[----:B------:R-:W-:Y:S02]  /*3de0*/  LEA.HI.X R157, R160, R9, R158, 0x2, P1 ;  /* 0x00000009a09d7211 */ /* 0x000fe400008f149e */
[----:B------:R-:W-:Y:S02]  /*3df0*/  IADD3 R158, P4, R152, R170, RZ ;  /* 0x000000aa989e7210 */ /* 0x000fe40007f9e0ff */
[----:B------:R-:W-:Y:S01]  /*3e00*/  ISETP.GT.AND P1, PT, R16, 0x8, PT ;  /* 0x000000081000780c */ /* 0x000fe20003f24270 */
[----:B------:R0:W-:Y:S01]  /*3e10*/  @P3 STG.E desc[UR36][R10.64], R161 ;  /* 0x000000a10a003986 */ /* 0x0001e2000c101924 */
[----:B------:R-:W-:Y:S01]  /*3e20*/  LEA R166, P3, R158, R8, 0x2 ;  /* 0x000000089ea67211 */ /* 0x000fe200078610ff */
[----:B------:R-:W-:Y:S01]  /*3e30*/  IMAD.X R160, R165, 0x1, R15, P4 ;  /* 0x00000001a5a07824 */ /* 0x000fe200020e060f */
[----:B------:R-:W-:Y:S01]  /*3e40*/  ISETP.GT.AND P2, PT, R0, RZ, P1 ;  /* 0x000000ff0000720c */ /* 0x000fe20000f44270 */
[----:B------:R-:W-:-:S12]  /*3e50*/  @!P5 BRA `(.L_x_42) ;  /* 0x000000000004d947 */ /* 0x000fd80003800000 */
[----:B------:R1:W5:Y:S02]  /*3e60*/  LDG.E.LTC128B R163, desc[UR36][R156.64+0x4] ;  /* 0x000004249ca37981 */ /* 0x000364000c1e1920 */
.L_x_42:
[----:B------:R-:W-:Y:S05]  /*3e70*/  BSYNC B1 ;  /* 0x0000000000017941 */ /* 0x000fea0003800000 */
.L_x_41:
[----:B-----5:R-:W-:Y:S01]  /*3e80*/  FMUL R88, R163, R22 ;  /* 0x00000016a3587220 */ /* 0x020fe20000400000 */
[----:B------:R-:W-:Y:S01]  /*3e90*/  IMAD.MOV.U32 R173, RZ, RZ, R163 ;  /* 0x000000ffffad7224 */ /* 0x000fe200078e00a3 */
[----:B------:R-:W-:Y:S02]  /*3ea0*/  LEA.HI.X R167, R158, R9, R160, 0x2, P3 ;  /* 0x000000099ea77211 */ /* 0x000fe400018f14a0 */
[----:B------:R-:W-:-:S05]  /*3eb0*/  FFMA R175, R89, R23, R88 ;  /* 0x0000001759af7223 */ /* 0x000fca0000000058 */
[----:B------:R2:W-:Y:S04]  /*3ec0*/  @P5 STG.E desc[UR36][R10.64+0x4], R175 ;  /* 0x000004af0a005986 */ /* 0x0005e8000c101924 */
[----:B------:R-:W3:Y:S01]  /*3ed0*/  @P2 LDG.E.LTC128B R173, desc[UR36][R166.64] ;  /* 0x00000024a6ad2981 */ /* 0x000ee2000c1e1920 */
[----:B0-----:R-:W-:Y:S01]  /*3ee0*/  IMAD.SHL.U32 R161, R2, 0x20, RZ ;  /* 0x0000002002a17824 */ /* 0x001fe200078e00ff */
[----:B------:R-:W-:Y:S01]  /*3ef0*/  IADD3 R170, P3, R4, R170, RZ ;  /* 0x000000aa04aa7210 */ /* 0x000fe20007f7e0ff */
[----:B------:R-:W-:Y:S01]  /*3f00*/  BSSY B1, `(.L_x_43) ;  /* 0x000000f000017945 */ /* 0x000fe20003800000 */
[----:B------:R-:W-:Y:S02]  /*3f10*/  SHF.L.U64.HI R163, R2, 0x5, R3 ;  /* 0x0000000502a37819 */ /* 0x000fe40000010203 */
[----:B------:R-:W-:-:S02]  /*3f20*/  IADD3 R164, P4, R161, R10, RZ ;  /* 0x0000000aa1a47210 */ /* 0x000fc40007f9e0ff */
[----:B------:R-:W-:Y:S02]  /*3f30*/  IADD3.X R171, R5, R165, RZ, P3, !PT ;  /* 0x000000a505ab7210 */ /* 0x000fe40001ffe4ff */
[----:B------:R-:W-:Y:S01]  /*3f40*/  ISETP.GT.AND P3, PT, R0, 0x1, P1 ;  /* 0x000000010000780c */ /* 0x000fe20000f64270 */
[----:B------:R-:W-:Y:S02]  /*3f50*/  IMAD.X R165, R163, 0x1, R11, P4 ;  /* 0x00000001a3a57824 */ /* 0x000fe400020e060b */
[----:B------:R-:W-:-:S04]  /*3f60*/  IMAD.WIDE.U32 R170, R17, R12, R170 ;  /* 0x0000000c11aa7225 */ /* 0x000fc800078e00aa */
[----:B------:R-:W-:Y:S01]  /*3f70*/  IMAD.IADD R89, R13, 0x1, R171 ;  /* 0x000000010d597824 */ /* 0x000fe200078e02ab */
[----:B------:R-:W-:-:S04]  /*3f80*/  LEA R88, P5, R170, R8, 0x2 ;  /* 0x00000008aa587211 */ /* 0x000fc800078a10ff */
[----:B------:R-:W-:Y:S01]  /*3f90*/  LEA.HI.X R89, R170, R9, R89, 0x2, P5 ;  /* 0x00000009aa597211 */ /* 0x000fe200028f1459 */
[----:B---3--:R-:W-:-:S04]  /*3fa0*/  FMUL R169, R173, R22 ;  /* 0x00000016ada97220 */ /* 0x008fc80000400000 */
[----:B------:R-:W-:-:S05]  /*3fb0*/  FFMA R169, R90, R23, R169 ;  /* 0x000000175aa97223 */ /* 0x000fca00000000a9 */
[----:B------:R2:W-:Y:S01]  /*3fc0*/  @P2 STG.E desc[UR36][R164.64], R169 ;  /* 0x000000a9a4002986 */ /* 0x0005e2000c101924 */
[----:B------:R-:W-:Y:S05]  /*3fd0*/  @!P3 BRA `(.L_x_44) ;  /* 0x000000000004b947 */ /* 0x000fea0003800000 */
[----:B------:R0:W5:Y:S02]  /*3fe0*/  LDG.E.LTC128B R173, desc[UR36][R88.64+0x4] ;  /* 0x0000042458ad7981 */ /* 0x000164000c1e1920 */
.L_x_44:
[----:B------:R-:W-:Y:S05]  /*3ff0*/  BSYNC B1 ;  /* 0x0000000000017941 */ /* 0x000fea0003800000 */
.L_x_43:
[----:B-----5:R-:W-:Y:S01]  /*4000*/  FMUL R90, R173, R22 ;  /* 0x00000016ad5a7220 */ /* 0x020fe20000400000 */
[----:B------:R-:W-:Y:S01]  /*4010*/  ISETP.GT.AND P2, PT, R0, 0x8, P0 ;  /* 0x000000080000780c */ /* 0x000fe20000744270 */
[----:B------:R-:W-:Y:S02]  /*4020*/  BSSY B1, `(.L_x_45) ;  /* 0x0000007000017945 */ /* 0x000fe40003800000 */
[----:B------:R-:W-:Y:S01]  /*4030*/  FFMA R167, R91, R23, R90 ;  /* 0x000000175ba77223 */ /* 0x000fe2000000005a */
[----:B------:R-:W-:Y:S01]  /*4040*/  @P3 MOV R90, R164 ;  /* 0x000000a4005a3202 */ /* 0x000fe20000000f00 */
[----:B------:R-:W-:-:S05]  /*4050*/  @P3 IMAD.MOV.U32 R91, RZ, RZ, R165 ;  /* 0x000000ffff5b3224 */ /* 0x000fca00078e00a5 */
[----:B------:R3:W-:Y:S03]  /*4060*/  @P3 STG.E desc[UR36][R90.64+0x4], R167 ;  /* 0x000004a75a003986 */ /* 0x0007e6000c101924 */
[----:B------:R-:W-:Y:S05]  /*4070*/  @!P2 BRA `(.L_x_46) ;  /* 0x000000000004a947 */ /* 0x000fea0003800000 */
[----:B------:R4:W5:Y:S02]  /*4080*/  LDG.E.LTC128B R173, desc[UR36][R156.64+0x20] ;  /* 0x000020249cad7981 */ /* 0x000964000c1e1920 */
.L_x_46:
[----:B------:R-:W-:Y:S05]  /*4090*/  BSYNC B1 ;  /* 0x0000000000017941 */ /* 0x000fea0003800000 */
.L_x_45:
[----:B---3-5:R-:W-:Y:S01]  /*40a0*/  FMUL R91, R173, R22 ;  /* 0x00000016ad5b7220 */ /* 0x028fe20000400000 */
[----:B------:R-:W-:Y:S01]  /*40b0*/  ISETP.GT.AND P3, PT, R0, 0x9, P0 ;  /* 0x000000090000780c */ /* 0x000fe20000764270 */
[----:B------:R-:W-:Y:S02]  /*40c0*/  BSSY B1, `(.L_x_47) ;  /* 0x0000005000017945 */ /* 0x000fe40003800000 */
[----:B------:R-:W-:-:S05]  /*40d0*/  FFMA R91, R92, R23, R91 ;  /* 0x000000175c5b7223 */ /* 0x000fca000000005b */
[----:B------:R3:W-:Y:S05]  /*40e0*/  @P2 STG.E desc[UR36][R10.64+0x20], R91 ;  /* 0x0000205b0a002986 */ /* 0x0007ea000c101924 */
[----:B------:R-:W-:Y:S05]  /*40f0*/  @!P3 BRA `(.L_x_48) ;  /* 0x000000000004b947 */ /* 0x000fea0003800000 */
[----:B------:R0:W5:Y:S02]  /*4100*/  LDG.E.LTC128B R173, desc[UR36][R156.64+0x24] ;  /* 0x000024249cad7981 */ /* 0x000164000c1e1920 */
.L_x_48:
[----:B------:R-:W-:Y:S05]  /*4110*/  BSYNC B1 ;  /* 0x0000000000017941 */ /* 0x000fea0003800000 */
.L_x_47:
[----:B-----5:R-:W-:Y:S01]  /*4120*/  FMUL R90, R173, R22 ;  /* 0x00000016ad5a7220 */ /* 0x020fe20000400000 */
[----:B------:R-:W-:Y:S01]  /*4130*/  ISETP.GT.AND P2, PT, R0, 0x8, P1 ;  /* 0x000000080000780c */ /* 0x000fe20000f44270 */
[----:B------:R-:W-:Y:S02]  /*4140*/  BSSY B1, `(.L_x_49) ;  /* 0x0000005000017945 */ /* 0x000fe40003800000 */
[----:B------:R-:W-:-:S05]  /*4150*/  FFMA R93, R93, R23, R90 ;  /* 0x000000175d5d7223 */ /* 0x000fca000000005a */
[----:B------:R0:W-:Y:S05]  /*4160*/  @P3 STG.E desc[UR36][R10.64+0x24], R93 ;  /* 0x0000245d0a003986 */ /* 0x0001ea000c101924 */
[----:B------:R-:W-:Y:S05]  /*4170*/  @!P2 BRA `(.L_x_50) ;  /* 0x000000000004a947 */ /* 0x000fea0003800000 */
[----:B------:R0:W5:Y:S02]  /*4180*/  LDG.E.LTC128B R173, desc[UR36][R88.64+0x20] ;  /* 0x0000202458ad7981 */ /* 0x000164000c1e1920 */
.L_x_50:
[----:B------:R-:W-:Y:S05]  /*4190*/  BSYNC B1 ;  /* 0x0000000000017941 */ /* 0x000fea0003800000 */
.L_x_49:
[----:B---3-5:R-:W-:Y:S01]  /*41a0*/  FMUL R91, R173, R22 ;  /* 0x00000016ad5b7220 */ /* 0x028fe20000400000 */
[----:B------:R-:W-:Y:S01]  /*41b0*/  @P2 IMAD.MOV.U32 R90, RZ, RZ, R164 ;  /* 0x000000ffff5a2224 */ /* 0x000fe200078e00a4 */
[----:B------:R-:W-:Y:S01]  /*41c0*/  ISETP.GT.AND P3, PT, R0, 0x9, P1 ;  /* 0x000000090000780c */ /* 0x000fe20000f64270 */
[----:B------:R-:W-:Y:S01]  /*41d0*/  BSSY B1, `(.L_x_51) ;  /* 0x0000006000017945 */ /* 0x000fe20003800000 */
[----:B0-----:R-:W-:Y:S01]  /*41e0*/  FFMA R93, R94, R23, R91 ;  /* 0x000000175e5d7223 */ /* 0x001fe2000000005b */
[----:B------:R-:W-:-:S05]  /*41f0*/  @P2 IMAD.MOV.U32 R91, RZ, RZ, R165 ;  /* 0x000000ffff5b2224 */ /* 0x000fca00078e00a5 */
[----:B------:R0:W-:Y:S05]  /*4200*/  @P2 STG.E desc[UR36][R90.64+0x20], R93 ;  /* 0x0000205d5a002986 */ /* 0x0001ea000c101924 */
[----:B------:R-:W-:Y:S05]  /*4210*/  @!P3 BRA `(.L_x_52) ;  /* 0x000000000004b947 */ /* 0x000fea0003800000 */
[----:B------:R3:W5:Y:S02]  /*4220*/  LDG.E.LTC128B R173, desc[UR36][R88.64+0x24] ;  /* 0x0000242458ad7981 */ /* 0x000764000c1e1920 */
.L_x_52:
[----:B------:R-:W-:Y:S05]  /*4230*/  BSYNC B1 ;  /* 0x0000000000017941 */ /* 0x000fea0003800000 */
.L_x_51:
[----:B0----5:R-:W-:Y:S01]  /*4240*/  FMUL R90, R173, R22 ;  /* 0x00000016ad5a7220 */ /* 0x021fe20000400000 */
[----:B------:R-:W-:Y:S01]  /*4250*/  @P3 IMAD.MOV.U32 R91, RZ, RZ, R165 ;  /* 0x000000ffff5b3224 */ /* 0x000fe200078e00a5 */
[----:B------:R-:W-:Y:S01]  /*4260*/  ISETP.GT.AND P2, PT, R0, 0x10, P0 ;  /* 0x000000100000780c */ /* 0x000fe20000744270 */
[----:B------:R-:W-:Y:S01]  /*4270*/  BSSY B1, `(.L_x_53) ;  /* 0x0000006000017945 */ /* 0x000fe20003800000 */
[----:B------:R-:W-:Y:S01]  /*4280*/  FFMA R95, R95, R23, R90 ;  /* 0x000000175f5f7223 */ /* 0x000fe2000000005a */
[----:B------:R-:W-:-:S05]  /*4290*/  @P3 MOV R90, R164 ;  /* 0x000000a4005a3202 */ /* 0x000fca0000000f00 */
[----:B------:R0:W-:Y:S05]  /*42a0*/  @P3 STG.E desc[UR36][R90.64+0x24], R95 ;  /* 0x0000245f5a003986 */ /* 0x0001ea000c101924 */
[----:B------:R-:W-:Y:S05]  /*42b0*/  @!P2 BRA `(.L_x_54) ;  /* 0x000000000004a947 */ /* 0x000fea0003800000 */
[----:B------:R0:W5:Y:S02]  /*42c0*/  LDG.E.LTC128B R173, desc[UR36][R156.64+0x40] ;  /* 0x000040249cad7981 */ /* 0x000164000c1e1920 */
.L_x_54:
[----:B------:R-:W-:Y:S05]  /*42d0*/  BSYNC B1 ;  /* 0x0000000000017941 */ /* 0x000fea0003800000 */
.L_x_53:
[----:B0----5:R-:W-:Y:S01]  /*42e0*/  FMUL R91, R173, R22 ;  /* 0x00000016ad5b7220 */ /* 0x021fe20000400000 */
[----:B------:R-:W-:Y:S01]  /*42f0*/  ISETP.GT.AND P3, PT, R0, 0x11, P0 ;  /* 0x000000110000780c */ /* 0x000fe20000764270 */
[----:B------:R-:W-:Y:S02]  /*4300*/  BSSY B1, `(.L_x_55) ;  /* 0x0000005000017945 */ /* 0x000fe40003800000 */
[----:B------:R-:W-:-:S05]  /*4310*/  FFMA R91, R96, R23, R91 ;  /* 0x00000017605b7223 */ /* 0x000fca000000005b */
[----:B------:R0:W-:Y:S05]  /*4320*/  @P2 STG.E desc[UR36][R10.64+0x40], R91 ;  /* 0x0000405b0a002986 */ /* 0x0001ea000c101924 */
[----:B------:R-:W-:Y:S05]  /*4330*/  @!P3 BRA `(.L_x_56) ;  /* 0x000000000004b947 */ /* 0x000fea0003800000 */
[----:B------:R0:W5:Y:S02]  /*4340*/  LDG.E.LTC128B R173, desc[UR36][R156.64+0x44] ;  /* 0x000044249cad7981 */ /* 0x000164000c1e1920 */
.L_x_56:
[----:B------:R-:W-:Y:S05]  /*4350*/  BSYNC B1 ;  /* 0x0000000000017941 */ /* 0x000fea0003800000 */
.L_x_55:
[----:B-----5:R-:W-:Y:S01]  /*4360*/  FMUL R90, R173, R22 ;  /* 0x00000016ad5a7220 */ /* 0x020fe20000400000 */
[----:B------:R-:W-:Y:S01]  /*4370*/  ISETP.GT.AND P2, PT, R0, 0x10, P1 ;  /* 0x000000100000780c */ /* 0x000fe20000f44270 */
[----:B------:R-:W-:Y:S02]  /*4380*/  BSSY B1, `(.L_x_57) ;  /* 0x0000005000017945 */ /* 0x000fe40003800000 */
[----:B------:R-:W-:-:S05]  /*4390*/  FFMA R97, R97, R23, R90 ;  /* 0x0000001761617223 */ /* 0x000fca000000005a */
[----:B------:R0:W-:Y:S05]  /*43a0*/  @P3 STG.E desc[UR36][R10.64+0x44], R97 ;  /* 0x000044610a003986 */ /* 0x0001ea000c101924 */
[----:B------:R-:W-:Y:S05]  /*43b0*/  @!P2 BRA `(.L_x_58) ;  /* 0x000000000004a947 */ /* 0x000fea0003800000 */
[----:B------:R0:W5:Y:S02]  /*43c0*/  LDG.E.LTC128B R173, desc[UR36][R88.64+0x40] ;  /* 0x0000402458ad7981 */ /* 0x000164000c1e1920 */
.L_x_58:
[----:B------:R-:W-:Y:S05]  /*43d0*/  BSYNC B1 ;  /* 0x0000000000017941 */ /* 0x000fea0003800000 */
.L_x_57:
[----:B0----5:R-:W-:Y:S01]  /*43e0*/  FMUL R91, R173, R22 ;  /* 0x00000016ad5b7220 */ /* 0x021fe20000400000 */
[----:B------:R-:W-:Y:S01]  /*43f0*/  @P2 IMAD.MOV.U32 R90, RZ, RZ, R164 ;  /* 0x000000ffff5a2224 */ /* 0x000fe200078e00a4 */
[----:B------:R-:W-:Y:S01]  /*4400*/  ISETP.GT.AND P3, PT, R0, 0x11, P1 ;  /* 0x000000110000780c */ /* 0x000fe20000f64270 */
[----:B------:R-:W-:Y:S01]  /*4410*/  BSSY B1, `(.L_x_59) ;  /* 0x0000006000017945 */ /* 0x000fe20003800000 */
[----:B------:R-:W-:Y:S01]  /*4420*/  FFMA R93, R98, R23, R91 ;  /* 0x00000017625d7223 */ /* 0x000fe2000000005b */
[----:B------:R-:W-:-:S05]  /*4430*/  @P2 IMAD.MOV.U32 R91, RZ, RZ, R165 ;  /* 0x000000ffff5b2224 */ /* 0x000fca00078e00a5 */
[----:B------:R0:W-:Y:S05]  /*4440*/  @P2 STG.E desc[UR36][R90.64+0x40], R93 ;  /* 0x0000405d5a002986 */ /* 0x0001ea000c101924 */
[----:B------:R-:W-:Y:S05]  /*4450*/  @!P3 BRA `(.L_x_60) ;  /* 0x000000000004b947 */ /* 0x000fea0003800000 */
[----:B------:R0:W5:Y:S02]  /*4460*/  LDG.E.LTC128B R173, desc[UR36][R88.64+0x44] ;  /* 0x0000442458ad7981 */ /* 0x000164000c1e1920 */
.L_x_60:
[----:B------:R-:W-:Y:S05]  /*4470*/  BSYNC B1 ;  /* 0x0000000000017941 */ /* 0x000fea0003800000 */
.L_x_59:
        /* <DEDUP_REMOVED lines=9> */
.L_x_62:
[----:B------:R-:W-:Y:S05]  /*4510*/  BSYNC B1 ;  /* 0x0000000000017941 */ /* 0x000fea0003800000 */
.L_x_61:
[----:B0----5:R-:W-:Y:S01]  /*4520*/  FMUL R91, R173, R22 ;  /* 0x00000016ad5b7220 */ /* 0x021fe20000400000 */
[----:B------:R-:W-:Y:S01]  /*4530*/  ISETP.GT.AND P3, PT, R0, 0x19, P0 ;  /* 0x000000190000780c */ /* 0x000fe20000764270 */
[----:B------:R-:W-:Y:S02]  /*4540*/  BSSY B1, `(.L_x_63) ;  /* 0x0000005000017945 */ /* 0x000fe40003800000 */
[----:B------:R-:W-:-:S05]  /*4550*/  FFMA R91, R100, R23, R91 ;  /* 0x00000017645b7223 */ /* 0x000fca000000005b */
[----:B------:R0:W-:Y:S05]  /*4560*/  @P2 STG.E desc[UR36][R10.64+0x60], R91 ;  /* 0x0000605b0a002986 */ /* 0x0001ea000c101924 */
[----:B------:R-:W-:Y:S05]  /*4570*/  @!P3 BRA `(.L_x_64) ;  /* 0x000000000004b947 */ /* 0x000fea0003800000 */
[----:B------:R0:W5:Y:S02]  /*4580*/  LDG.E.LTC128B R173, desc[UR36][R156.64+0x64] ;  /* 0x000064249cad7981 */ /* 0x000164000c1e1920 */
.L_x_64:
[----:B------:R-:W-:Y:S05]  /*4590*/  BSYNC B1 ;  /* 0x0000000000017941 */ /* 0x000fea0003800000 */
.L_x_63:
[----:B-----5:R-:W-:Y:S01]  /*45a0*/  FMUL R90, R173, R22 ;  /* 0x00000016ad5a7220 */ /* 0x020fe20000400000 */
[----:B------:R-:W-:Y:S01]  /*45b0*/  ISETP.GT.AND P2, PT, R0, 0x18, P1 ;  /* 0x000000180000780c */ /* 0x000fe20000f44270 */
[----:B------:R-:W-:Y:S02]  /*45c0*/  BSSY B1, `(.L_x_65) ;  /* 0x0000005000017945 */ /* 0x000fe40003800000 */
[----:B------:R-:W-:-:S05]  /*45d0*/  FFMA R101, R101, R23, R90 ;  /* 0x0000001765657223 */ /* 0x000fca000000005a */
[----:B------:R0:W-:Y:S05]  /*45e0*/  @P3 STG.E desc[UR36][R10.64+0x64], R101 ;  /* 0x000064650a003986 */ /* 0x0001ea000c101924 */
[----:B------:R-:W-:Y:S05]  /*45f0*/  @!P2 BRA `(.L_x_66) ;  /* 0x000000000004a947 */ /* 0x000fea0003800000 */
[----:B------:R0:W5:Y:S02]  /*4600*/  LDG.E.LTC128B R173, desc[UR36][R88.64+0x60] ;  /* 0x0000602458ad7981 */ /* 0x000164000c1e1920 */
.L_x_66:
[----:B------:R-:W-:Y:S05]  /*4610*/  BSYNC B1 ;  /* 0x0000000000017941 */ /* 0x000fea0003800000 */
.L_x_65:
        /* <DEDUP_REMOVED lines=9> */
.L_x_68:
[----:B------:R-:W-:Y:S05]  /*46b0*/  BSYNC B1 ;  /* 0x0000000000017941 */ /* 0x000fea0003800000 */
.L_x_67:
        /* <DEDUP_REMOVED lines=9> */
.L_x_70:
[----:B------:R-:W-:Y:S05]  /*4750*/  BSYNC B1 ;  /* 0x0000000000017941 */ /* 0x000fea0003800000 */
.L_x_69:
[----:B0----5:R-:W-:Y:S01]  /*4760*/  FMUL R91, R173, R22 ;  /* 0x00000016ad5b7220 */ /* 0x021fe20000400000 */
[----:B------:R-:W-:Y:S01]  /*4770*/  ISETP.GT.AND P3, PT, R0, 0x21, P0 ;  /* 0x000000210000780c */ /* 0x000fe20000764270 */
[----:B------:R-:W-:Y:S02]  /*4780*/  BSSY B1, `(.L_x_71) ;  /* 0x0000005000017945 */ /* 0x000fe40003800000 */
[----:B------:R-:W-:-:S05]  /*4790*/  FFMA R91, R104, R23, R91 ;  /* 0x00000017685b7223 */ /* 0x000fca000000005b */
[----:B------:R0:W-:Y:S05]  /*47a0*/  @P2 STG.E desc[UR36][R10.64+0x80], R91 ;  /* 0x0000805b0a002986 */ /* 0x0001ea000c101924 */
[----:B------:R-:W-:Y:S05]  /*47b0*/  @!P3 BRA `(.L_x_72) ;  /* 0x000000000004b947 */ /* 0x000fea0003800000 */
[----:B------:R0:W5:Y:S02]  /*47c0*/  LDG.E.LTC128B R173, desc[UR36][R156.64+0x84] ;  /* 0x000084249cad7981 */ /* 0x000164000c1e1920 */
.L_x_72:
[----:B------:R-:W-:Y:S05]  /*47d0*/  BSYNC B1 ;  /* 0x0000000000017941 */ /* 0x000fea0003800000 */
.L_x_71:
[----:B-----5:R-:W-:Y:S01]  /*47e0*/  FMUL R90, R173, R22 ;  /* 0x00000016ad5a7220 */ /* 0x020fe20000400000 */
[----:B------:R-:W-:Y:S01]  /*47f0*/  ISETP.GT.AND P2, PT, R0, 0x20, P1 ;  /* 0x000000200000780c */ /* 0x000fe20000f44270 */
[----:B------:R-:W-:Y:S02]  /*4800*/  BSSY B1, `(.L_x_73) ;  /* 0x0000005000017945 */ /* 0x000fe40003800000 */
[----:B------:R-:W-:-:S05]  /*4810*/  FFMA R105, R105, R23, R90 ;  /* 0x0000001769697223 */ /* 0x000fca000000005a */
[----:B------:R0:W-:Y:S05]  /*4820*/  @P3 STG.E desc[UR36][R10.64+0x84], R105 ;  /* 0x000084690a003986 */ /* 0x0001ea000c101924 */
[----:B------:R-:W-:Y:S05]  /*4830*/  @!P2 BRA `(.L_x_74) ;  /* 0x000000000004a947 */ /* 0x000fea0003800000 */
[----:B------:R0:W5:Y:S02]  /*4840*/  LDG.E.LTC128B R173, desc[UR36][R88.64+0x80] ;  /* 0x0000802458ad7981 */ /* 0x000164000c1e1920 */
.L_x_74:
[----:B------:R-:W-:Y:S05]  /*4850*/  BSYNC B1 ;  /* 0x0000000000017941 */ /* 0x000fea0003800000 */
.L_x_73:
        /* <DEDUP_REMOVED lines=9> */
.L_x_76:
[----:B------:R-:W-:Y:S05]  /*48f0*/  BSYNC B1 ;  /* 0x0000000000017941 */ /* 0x000fea0003800000 */
.L_x_75:
        /* <DEDUP_REMOVED lines=9> */
.L_x_78:
[----:B------:R-:W-:Y:S05]  /*4990*/  BSYNC B1 ;  /* 0x0000000000017941 */ /* 0x000fea0003800000 */
.L_x_77:
[----:B0----5:R-:W-:Y:S01]  /*49a0*/  FMUL R91, R173, R22 ;  /* 0x00000016ad5b7220 */ /* 0x021fe20000400000 */
[----:B------:R-:W-:Y:S01]  /*49b0*/  ISETP.GT.AND P3, PT, R0, 0x29, P0 ;  /* 0x000000290000780c */ /* 0x000fe20000764270 */
[----:B------:R-:W-:Y:S02]  /*49c0*/  BSSY B1, `(.L_x_79) ;  /* 0x0000005000017945 */ /* 0x000fe40003800000 */
[----:B------:R-:W-:-:S05]  /*49d0*/  FFMA R91, R108, R23, R91 ;  /* 0x000000176c5b7223 */ /* 0x000fca000000005b */
[----:B------:R0:W-:Y:S05]  /*49e0*/  @P2 STG.E desc[UR36][R10.64+0xa0], R91 ;  /* 0x0000a05b0a002986 */ /* 0x0001ea000c101924 */
[----:B------:R-:W-:Y:S05]  /*49f0*/  @!P3 BRA `(.L_x_80) ;  /* 0x000000000004b947 */ /* 0x000fea0003800000 */
[----:B------:R0:W5:Y:S02]  /*4a00*/  LDG.E.LTC128B R173, desc[UR36][R156.64+0xa4] ;  /* 0x0000a4249cad7981 */ /* 0x000164000c1e1920 */
.L_x_80:
[----:B------:R-:W-:Y:S05]  /*4a10*/  BSYNC B1 ;  /* 0x0000000000017941 */ /* 0x000fea0003800000 */
.L_x_79:
[----:B-----5:R-:W-:Y:S01]  /*4a20*/  FMUL R90, R173, R22 ;  /* 0x00000016ad5a7220 */ /* 0x020fe20000400000 */
[----:B------:R-:W-:Y:S01]  /*4a30*/  ISETP.GT.AND P2, PT, R0, 0x28, P1 ;  /* 0x000000280000780c */ /* 0x000fe20000f44270 */
[----:B------:R-:W-:Y:S02]  /*4a40*/  BSSY B1, `(.L_x_81) ;  /* 0x0000005000017945 */ /* 0x000fe40003800000 */
[----:B------:R-:W-:-:S05]  /*4a50*/  FFMA R109, R109, R23, R90 ;  /* 0x000000176d6d7223 */ /* 0x000fca000000005a */
[----:B------:R0:W-:Y:S05]  /*4a60*/  @P3 STG.E desc[UR36][R10.64+0xa4], R109 ;  /* 0x0000a46d0a003986 */ /* 0x0001ea000c101924 */
[----:B------:R-:W-:Y:S05]  /*4a70*/  @!P2 BRA `(.L_x_82) ;  /* 0x000000000004a947 */ /* 0x000fea0003800000 */
[----:B------:R0:W5:Y:S02]  /*4a80*/  LDG.E.LTC128B R173, desc[UR36][R88.64+0xa0] ;  /* 0x0000a02458ad7981 */ /* 0x000164000c1e1920 */
.L_x_82:
[----:B------:R-:W-:Y:S05]  /*4a90*/  BSYNC B1 ;  /* 0x0000000000017941 */ /* 0x000fea0003800000 */
.L_x_81:
        /* <DEDUP_REMOVED lines=9> */
.L_x_84:
[----:B------:R-:W-:Y:S05]  /*4b30*/  BSYNC B1 ;  /* 0x0000000000017941 */ /* 0x000fea0003800000 */
.L_x_83:
        /* <DEDUP_REMOVED lines=9> */
.L_x_86:
[----:B------:R-:W-:Y:S05]  /*4bd0*/  BSYNC B1 ;  /* 0x0000000000017941 */ /* 0x000fea0003800000 */
.L_x_85:
[----:B0----5:R-:W-:Y:S01]  /*4be0*/  FMUL R91, R173, R22 ;  /* 0x00000016ad5b7220 */ /* 0x021fe20000400000 */
[----:B------:R-:W-:Y:S01]  /*4bf0*/  ISETP.GT.AND P3, PT, R0, 0x31, P0 ;  /* 0x000000310000780c */ /* 0x000fe20000764270 */
[----:B------:R-:W-:Y:S02]  /*4c00*/  BSSY B1, `(.L_x_87) ;  /* 0x0000005000017945 */ /* 0x000fe40003800000 */
[----:B------:R-:W-:-:S05]  /*4c10*/  FFMA R91, R112, R23, R91 ;  /* 0x00000017705b7223 */ /* 0x000fca000000005b */
[----:B------:R0:W-:Y:S05]  /*4c20*/  @P2 STG.E desc[UR36][R10.64+0xc0], R91 ;  /* 0x0000c05b0a002986 */ /* 0x0001ea000c101924 */
[----:B------:R-:W-:Y:S05]  /*4c30*/  @!P3 BRA `(.L_x_88) ;  /* 0x000000000004b947 */ /* 0x000fea0003800000 */
[----:B------:R0:W5:Y:S02]  /*4c40*/  LDG.E.LTC128B R173, desc[UR36][R156.64+0xc4] ;  /* 0x0000c4249cad7981 */ /* 0x000164000c1e1920 */
.L_x_88:
[----:B------:R-:W-:Y:S05]  /*4c50*/  BSYNC B1 ;  /* 0x0000000000017941 */ /* 0x000fea0003800000 */
.L_x_87:
[----:B-----5:R-:W-:Y:S01]  /*4c60*/  FMUL R90, R173, R22 ;  /* 0x00000016ad5a7220 */ /* 0x020fe20000400000 */
[----:B------:R-:W-:Y:S01]  /*4c70*/  ISETP.GT.AND P2, PT, R0, 0x30, P1 ;  /* 0x000000300000780c */ /* 0x000fe20000f44270 */
[----:B------:R-:W-:Y:S02]  /*4c80*/  BSSY B1, `(.L_x_89) ;  /* 0x0000005000017945 */ /* 0x000fe40003800000 */
[----:B------:R-:W-:-:S05]  /*4c90*/  FFMA R113, R113, R23, R90 ;  /* 0x0000001771717223 */ /* 0x000fca000000005a */
[----:B------:R0:W-:Y:S05]  /*4ca0*/  @P3 STG.E desc[UR36][R10.64+0xc4], R113 ;  /* 0x0000c4710a003986 */ /* 0x0001ea000c101924 */
[----:B------:R-:W-:Y:S05]  /*4cb0*/  @!P2 BRA `(.L_x_90) ;  /* 0x000000000004a947 */ /* 0x000fea0003800000 */
[----:B------:R0:W5:Y:S02]  /*4cc0*/  LDG.E.LTC128B R173, desc[UR36][R88.64+0xc0] ;  /* 0x0000c02458ad7981 */ /* 0x000164000c1e1920 */
.L_x_90:
[----:B------:R-:W-:Y:S05]  /*4cd0*/  BSYNC B1 ;  /* 0x0000000000017941 */ /* 0x000fea0003800000 */
.L_x_89:
        /* <DEDUP_REMOVED lines=9> */
.L_x_92:
[----:B------:R-:W-:Y:S05]  /*4d70*/  BSYNC B1 ;  /* 0x0000000000017941 */ /* 0x000fea0003800000 */
.L_x_91:
        /* <DEDUP_REMOVED lines=9> */
.L_x_94:
[----:B------:R-:W-:Y:S05]  /*4e10*/  BSYNC B1 ;  /* 0x0000000000017941 */ /* 0x000fea0003800000 */
.L_x_93:
[----:B0----5:R-:W-:Y:S01]  /*4e20*/  FMUL R91, R173, R22 ;  /* 0x00000016ad5b7220 */ /* 0x021fe20000400000 */
[----:B------:R-:W-:Y:S01]  /*4e30*/  ISETP.GT.AND P3, PT, R0, 0x39, P0 ;  /* 0x000000390000780c */ /* 0x000fe20000764270 */
[----:B------:R-:W-:Y:S02]  /*4e40*/  BSSY B1, `(.L_x_95) ;  /* 0x0000005000017945 */ /* 0x000fe40003800000 */
[----:B------:R-:W-:-:S05]  /*4e50*/  FFMA R91, R116, R23, R91 ;  /* 0x00000017745b7223 */ /* 0x000fca000000005b */
[----:B------:R0:W-:Y:S05]  /*4e60*/  @P2 STG.E desc[UR36][R10.64+0xe0], R91 ;  /* 0x0000e05b0a002986 */ /* 0x0001ea000c101924 */
[----:B------:R-:W-:Y:S05]  /*4e70*/  @!P3 BRA `(.L_x_96) ;  /* 0x000000000004b947 */ /* 0x000fea0003800000 */
[----:B------:R0:W5:Y:S02]  /*4e80*/  LDG.E.LTC128B R173, desc[UR36][R156.64+0xe4] ;  /* 0x0000e4249cad7981 */ /* 0x000164000c1e1920 */
.L_x_96:
[----:B------:R-:W-:Y:S05]  /*4e90*/  BSYNC B1 ;  /* 0x0000000000017941 */ /* 0x000fea0003800000 */
.L_x_95:
[----:B-----5:R-:W-:Y:S01]  /*4ea0*/  FMUL R90, R173, R22 ;  /* 0x00000016ad5a7220 */ /* 0x020fe20000400000 */
[----:B------:R-:W-:Y:S01]  /*4eb0*/  ISETP.GT.AND P2, PT, R0, 0x38, P1 ;  /* 0x000000380000780c */ /* 0x000fe20000f44270 */
[----:B------:R-:W-:Y:S02]  /*4ec0*/  BSSY B1, `(.L_x_97) ;  /* 0x0000005000017945 */ /* 0x000fe40003800000 */
[----:B------:R-:W-:-:S05]  /*4ed0*/  FFMA R117, R117, R23, R90 ;  /* 0x0000001775757223 */ /* 0x000fca000000005a */
[----:B------:R0:W-:Y:S05]  /*4ee0*/  @P3 STG.E desc[UR36][R10.64+0xe4], R117 ;  /* 0x0000e4750a003986 */ /* 0x0001ea000c101924 */
[----:B------:R-:W-:Y:S05]  /*4ef0*/  @!P2 BRA `(.L_x_98) ;  /* 0x000000000004a947 */ /* 0x000fea0003800000 */
[----:B------:R0:W5:Y:S02]  /*4f00*/  LDG.E.LTC128B R173, desc[UR36][R88.64+0xe0] ;  /* 0x0000e02458ad7981 */ /* 0x000164000c1e1920 */
.L_x_98:
[----:B------:R-:W-:Y:S05]  /*4f10*/  BSYNC B1 ;  /* 0x0000000000017941 */ /* 0x000fea0003800000 */
.L_x_97:
        /* <DEDUP_REMOVED lines=9> */
.L_x_100:
[----:B------:R-:W-:Y:S05]  /*4fb0*/  BSYNC B1 ;  /* 0x0000000000017941 */ /* 0x000fea0003800000 */
.L_x_99:
        /* <DEDUP_REMOVED lines=9> */
.L_x_102:
[----:B------:R-:W-:Y:S05]  /*5050*/  BSYNC B1 ;  /* 0x0000000000017941 */ /* 0x000fea0003800000 */
.L_x_101:
[----:B0----5:R-:W-:Y:S01]  /*5060*/  FMUL R91, R173, R22 ;  /* 0x00000016ad5b7220 */ /* 0x021fe20000400000 */
[----:B------:R-:W-:Y:S01]  /*5070*/  ISETP.GT.AND P3, PT, R0, 0x41, P0 ;  /* 0x000000410000780c */ /* 0x000fe20000764270 */
[----:B------:R-:W-:Y:S02]  /*5080*/  BSSY B1, `(.L_x_103) ;  /* 0x0000005000017945 */ /* 0x000fe40003800000 */
[----:B------:R-:W-:-:S05]  /*5090*/  FFMA R91, R120, R23, R91 ;  /* 0x00000017785b7223 */ /* 0x000fca000000005b */
[----:B------:R0:W-:Y:S05]  /*50a0*/  @P2 STG.E desc[UR36][R10.64+0x100], R91 ;  /* 0x0001005b0a002986 */ /* 0x0001ea000c101924 */
[----:B------:R-:W-:Y:S05]  /*50b0*/  @!P3 BRA `(.L_x_104) ;  /* 0x000000000004b947 */ /* 0x000fea0003800000 */
[----:B------:R0:W5:Y:S02]  /*50c0*/  LDG.E.LTC128B R173, desc[UR36][R156.64+0x104] ;  /* 0x000104249cad7981 */ /* 0x000164000c1e1920 */
.L_x_104:
[----:B------:R-:W-:Y:S05]  /*50d0*/  BSYNC B1 ;  /* 0x0000000000017941 */ /* 0x000fea0003800000 */
.L_x_103:
[----:B-----5:R-:W-:Y:S01]  /*50e0*/  FMUL R90, R173, R22 ;  /* 0x00000016ad5a7220 */ /* 0x020fe20000400000 */
[----:B------:R-:W-:Y:S01]  /*50f0*/  ISETP.GT.AND P2, PT, R0, 0x40, P1 ;  /* 0x000000400000780c */ /* 0x000fe20000f44270 */
[----:B------:R-:W-:Y:S02]  /*5100*/  BSSY B1, `(.L_x_105) ;  /* 0x0000005000017945 */ /* 0x000fe40003800000 */
[----:B------:R-:W-:-:S05]  /*5110*/  FFMA R121, R121, R23, R90 ;  /* 0x0000001779797223 */ /* 0x000fca000000005a */
[----:B------:R0:W-:Y:S05]  /*5120*/  @P3 STG.E desc[UR36][R10.64+0x104], R121 ;  /* 0x000104790a003986 */ /* 0x0001ea000c101924 */
[----:B------:R-:W-:Y:S05]  /*5130*/  @!P2 BRA `(.L_x_106) ;  /* 0x000000000004a947 */ /* 0x000fea0003800000 */
[----:B------:R0:W5:Y:S02]  /*5140*/  LDG.E.LTC128B R173, desc[UR36][R88.64+0x100] ;  /* 0x0001002458ad7981 */ /* 0x000164000c1e1920 */
.L_x_106:
[----:B------:R-:W-:Y:S05]  /*5150*/  BSYNC B1 ;  /* 0x0000000000017941 */ /* 0x000fea0003800000 */
.L_x_105:
        /* <DEDUP_REMOVED lines=9> */
.L_x_108:
[----:B------:R-:W-:Y:S05]  /*51f0*/  BSYNC B1 ;  /* 0x0000000000017941 */ /* 0x000fea0003800000 */
.L_x_107:
        /* <DEDUP_REMOVED lines=9> */
.L_x_110:
[----:B------:R-:W-:Y:S05]  /*5290*/  BSYNC B1 ;  /* 0x0000000000017941 */ /* 0x000fea0003800000 */
.L_x_109:
[----:B0----5:R-:W-:Y:S01]  /*52a0*/  FMUL R91, R173, R22 ;  /* 0x00000016ad5b7220 */ /* 0x021fe20000400000 */
[----:B------:R-:W-:Y:S01]  /*52b0*/  ISETP.GT.AND P3, PT, R0, 0x49, P0 ;  /* 0x000000490000780c */ /* 0x000fe20000764270 */
[----:B------:R-:W-:Y:S02]  /*52c0*/  BSSY B1, `(.L_x_111) ;  /* 0x0000005000017945 */ /* 0x000fe40003800000 */
[----:B------:R-:W-:-:S05]  /*52d0*/  FFMA R91, R124, R23, R91 ;  /* 0x000000177c5b7223 */ /* 0x000fca000000005b */
[----:B------:R0:W-:Y:S05]  /*52e0*/  @P2 STG.E desc[UR36][R10.64+0x120], R91 ;  /* 0x0001205b0a002986 */ /* 0x0001ea000c101924 */
[----:B------:R-:W-:Y:S05]  /*52f0*/  @!P3 BRA `(.L_x_112) ;  /* 0x000000000004b947 */ /* 0x000fea0003800000 */
[----:B------:R0:W5:Y:S02]  /*5300*/  LDG.E.LTC128B R173, desc[UR36][R156.64+0x124] ;  /* 0x000124249cad7981 */ /* 0x000164000c1e1920 */
.L_x_112:
[----:B------:R-:W-:Y:S05]  /*5310*/  BSYNC B1 ;  /* 0x0000000000017941 */ /* 0x000fea0003800000 */
.L_x_111:
[----:B-----5:R-:W-:Y:S01]  /*5320*/  FMUL R90, R173, R22 ;  /* 0x00000016ad5a7220 */ /* 0x020fe20000400000 */
[----:B------:R-:W-:Y:S01]  /*5330*/  ISETP.GT.AND P2, PT, R0, 0x48, P1 ;  /* 0x000000480000780c */ /* 0x000fe20000f44270 */
[----:B------:R-:W-:Y:S02]  /*5340*/  BSSY B1, `(.L_x_113) ;  /* 0x0000005000017945 */ /* 0x000fe40003800000 */
[----:B------:R-:W-:-:S05]  /*5350*/  FFMA R125, R125, R23, R90 ;  /* 0x000000177d7d7223 */ /* 0x000fca000000005a */
[----:B------:R0:W-:Y:S05]  /*5360*/  @P3 STG.E desc[UR36][R10.64+0x124], R125 ;  /* 0x0001247d0a003986 */ /* 0x0001ea000c101924 */
[----:B------:R-:W-:Y:S05]  /*5370*/  @!P2 BRA `(.L_x_114) ;  /* 0x000000000004a947 */ /* 0x000fea0003800000 */
[----:B------:R0:W5:Y:S02]  /*5380*/  LDG.E.LTC128B R173, desc[UR36][R88.64+0x120] ;  /* 0x0001202458ad7981 */ /* 0x000164000c1e1920 */
.L_x_114:
[----:B------:R-:W-:Y:S05]  /*5390*/  BSYNC B1 ;  /* 0x0000000000017941 */ /* 0x000fea0003800000 */
.L_x_113:
        /* <DEDUP_REMOVED lines=9> */
.L_x_116:
[----:B------:R-:W-:Y:S05]  /*5430*/  BSYNC B1 ;  /* 0x0000000000017941 */ /* 0x000fea0003800000 */
.L_x_115:
        /* <DEDUP_REMOVED lines=9> */
.L_x_118:
[----:B------:R-:W-:Y:S05]  /*54d0*/  BSYNC B1 ;  /* 0x0000000000017941 */ /* 0x000fea0003800000 */
.L_x_117:
[----:B0----5:R-:W-:Y:S01]  /*54e0*/  FMUL R91, R173, R22 ;  /* 0x00000016ad5b7220 */ /* 0x021fe20000400000 */
[----:B------:R-:W-:Y:S01]  /*54f0*/  ISETP.GT.AND P3, PT, R0, 0x51, P0 ;  /* 0x000000510000780c */ /* 0x000fe20000764270 */
[----:B------:R-:W-:Y:S02]  /*5500*/  BSSY B1, `(.L_x_119) ;  /* 0x0000005000017945 */ /* 0x000fe40003800000 */
[----:B------:R-:W-:-:S05]  /*5510*/  FFMA R91, R128, R23, R91 ;  /* 0x00000017805b7223 */ /* 0x000fca000000005b */
[----:B------:R0:W-:Y:S05]  /*5520*/  @P2 STG.E desc[UR36][R10.64+0x140], R91 ;  /* 0x0001405b0a002986 */ /* 0x0001ea000c101924 */
[----:B------:R-:W-:Y:S05]  /*5530*/  @!P3 BRA `(.L_x_120) ;  /* 0x000000000004b947 */ /* 0x000fea0003800000 */
[----:B------:R0:W5:Y:S02]  /*5540*/  LDG.E.LTC128B R173, desc[UR36][R156.64+0x144] ;  /* 0x000144249cad7981 */ /* 0x000164000c1e1920 */
.L_x_120:
[----:B------:R-:W-:Y:S05]  /*5550*/  BSYNC B1 ;  /* 0x0000000000017941 */ /* 0x000fea0003800000 */
.L_x_119:
[----:B-----5:R-:W-:Y:S01]  /*5560*/  FMUL R90, R173, R22 ;  /* 0x00000016ad5a7220 */ /* 0x020fe20000400000 */
[----:B------:R-:W-:Y:S01]  /*5570*/  ISETP.GT.AND P2, PT, R0, 0x50, P1 ;  /* 0x000000500000780c */ /* 0x000fe20000f44270 */
[----:B------:R-:W-:Y:S02]  /*5580*/  BSSY B1, `(.L_x_121) ;  /* 0x0000005000017945 */ /* 0x000fe40003800000 */
[----:B------:R-:W-:-:S05]  /*5590*/  FFMA R129, R129, R23, R90 ;  /* 0x0000001781817223 */ /* 0x000fca000000005a */
[----:B------:R0:W-:Y:S05]  /*55a0*/  @P3 STG.E desc[UR36][R10.64+0x144], R129 ;  /* 0x000144810a003986 */ /* 0x0001ea000c101924 */
[----:B------:R-:W-:Y:S05]  /*55b0*/  @!P2 BRA `(.L_x_122) ;  /* 0x000000000004a947 */ /* 0x000fea0003800000 */
[----:B------:R0:W5:Y:S02]  /*55c0*/  LDG.E.LTC128B R173, desc[UR36][R88.64+0x140] ;  /* 0x0001402458ad7981 */ /* 0x000164000c1e1920 */
.L_x_122:
[----:B------:R-:W-:Y:S05]  /*55d0*/  BSYNC B1 ;  /* 0x0000000000017941 */ /* 0x000fea0003800000 */
.L_x_121:
        /* <DEDUP_REMOVED lines=9> */
.L_x_124:
[----:B------:R-:W-:Y:S05]  /*5670*/  BSYNC B1 ;  /* 0x0000000000017941 */ /* 0x000fea0003800000 */
.L_x_123:
        /* <DEDUP_REMOVED lines=9> */
.L_x_126:
[----:B------:R-:W-:Y:S05]  /*5710*/  BSYNC B1 ;  /* 0x0000000000017941 */ /* 0x000fea0003800000 */
.L_x_125:
[----:B0----5:R-:W-:Y:S01]  /*5720*/  FMUL R91, R173, R22 ;  /* 0x00000016ad5b7220 */ /* 0x021fe20000400000 */
[----:B------:R-:W-:Y:S01]  /*5730*/  ISETP.GT.AND P3, PT, R0, 0x59, P0 ;  /* 0x000000590000780c */ /* 0x000fe20000764270 */
[----:B------:R-:W-:Y:S02]  /*5740*/  BSSY B1, `(.L_x_127) ;  /* 0x0000005000017945 */ /* 0x000fe40003800000 */
[----:B------:R-:W-:-:S05]  /*5750*/  FFMA R91, R132, R23, R91 ;  /* 0x00000017845b7223 */ /* 0x000fca000000005b */
[----:B------:R0:W-:Y:S05]  /*5760*/  @P2 STG.E desc[UR36][R10.64+0x160], R91 ;  /* 0x0001605b0a002986 */ /* 0x0001ea000c101924 */
[----:B------:R-:W-:Y:S05]  /*5770*/  @!P3 BRA `(.L_x_128) ;  /* 0x000000000004b947 */ /* 0x000fea0003800000 */
[----:B------:R0:W5:Y:S02]  /*5780*/  LDG.E.LTC128B R173, desc[UR36][R156.64+0x164] ;  /* 0x000164249cad7981 */ /* 0x000164000c1e1920 */
.L_x_128:
[----:B------:R-:W-:Y:S05]  /*5790*/  BSYNC B1 ;  /* 0x0000000000017941 */ /* 0x000fea0003800000 */
.L_x_127:
[----:B-----5:R-:W-:Y:S01]  /*57a0*/  FMUL R90, R173, R22 ;  /* 0x00000016ad5a7220 */ /* 0x020fe20000400000 */
[----:B------:R-:W-:Y:S01]  /*57b0*/  ISETP.GT.AND P2, PT, R0, 0x58, P1 ;  /* 0x000000580000780c */ /* 0x000fe20000f44270 */
[----:B------:R-:W-:Y:S02]  /*57c0*/  BSSY B1, `(.L_x_129) ;  /* 0x0000005000017945 */ /* 0x000fe40003800000 */
[----:B------:R-:W-:-:S05]  /*57d0*/  FFMA R133, R133, R23, R90 ;  /* 0x0000001785857223 */ /* 0x000fca000000005a */
[----:B------:R0:W-:Y:S05]  /*57e0*/  @P3 STG.E desc[UR36][R10.64+0x164], R133 ;  /* 0x000164850a003986 */ /* 0x0001ea000c101924 */
[----:B------:R-:W-:Y:S05]  /*57f0*/  @!P2 BRA `(.L_x_130) ;  /* 0x000000000004a947 */ /* 0x000fea0003800000 */
[----:B------:R0:W5:Y:S02]  /*5800*/  LDG.E.LTC128B R173, desc[UR36][R88.64+0x160] ;  /* 0x0001602458ad7981 */ /* 0x000164000c1e1920 */
.L_x_130:
[----:B------:R-:W-:Y:S05]  /*5810*/  BSYNC B1 ;  /* 0x0000000000017941 */ /* 0x000fea0003800000 */
.L_x_129:
        /* <DEDUP_REMOVED lines=9> */
.L_x_132:
[----:B------:R-:W-:Y:S05]  /*58b0*/  BSYNC B1 ;  /* 0x0000000000017941 */ /* 0x000fea0003800000 */
.L_x_131:
        /* <DEDUP_REMOVED lines=9> */
.L_x_134:
[----:B------:R-:W-:Y:S05]  /*5950*/  BSYNC B1 ;  /* 0x0000000000017941 */ /* 0x000fea0003800000 */
.L_x_133:
[----:B0----5:R-:W-:Y:S01]  /*5960*/  FMUL R91, R173, R22 ;  /* 0x00000016ad5b7220 */ /* 0x021fe20000400000 */
[----:B------:R-:W-:Y:S01]  /*5970*/  ISETP.GT.AND P3, PT, R0, 0x61, P0 ;  /* 0x000000610000780c */ /* 0x000fe20000764270 */
[----:B------:R-:W-:Y:S02]  /*5980*/  BSSY B1, `(.L_x_135) ;  /* 0x0000005000017945 */ /* 0x000fe40003800000 */
[----:B------:R-:W-:-:S05]  /*5990*/  FFMA R91, R136, R23, R91 ;  /* 0x00000017885b7223 */ /* 0x000fca000000005b */
[----:B------:R0:W-:Y:S05]  /*59a0*/  @P2 STG.E desc[UR36][R10.64+0x180], R91 ;  /* 0x0001805b0a002986 */ /* 0x0001ea000c101924 */
[----:B------:R-:W-:Y:S05]  /*59b0*/  @!P3 BRA `(.L_x_136) ;  /* 0x000000000004b947 */ /* 0x000fea0003800000 */
[----:B------:R0:W5:Y:S02]  /*59c0*/  LDG.E.LTC128B R173, desc[UR36][R156.64+0x184] ;  /* 0x000184249cad7981 */ /* 0x000164000c1e1920 */
.L_x_136:
[----:B------:R-:W-:Y:S05]  /*59d0*/  BSYNC B1 ;  /* 0x0000000000017941 */ /* 0x000fea0003800000 */
.L_x_135:
[----:B-----5:R-:W-:Y:S01]  /*59e0*/  FMUL R90, R173, R22 ;  /* 0x00000016ad5a7220 */ /* 0x020fe20000400000 */
[----:B------:R-:W-:Y:S01]  /*59f0*/  ISETP.GT.AND P2, PT, R0, 0x60, P1 ;  /* 0x000000600000780c */ /* 0x000fe20000f44270 */
[----:B------:R-:W-:Y:S02]  /*5a00*/  BSSY B1, `(.L_x_137) ;  /* 0x0000005000017945 */ /* 0x000fe40003800000 */
[----:B------:R-:W-:-:S05]  /*5a10*/  FFMA R137, R137, R23, R90 ;  /* 0x0000001789897223 */ /* 0x000fca000000005a */
[----:B------:R0:W-:Y:S05]  /*5a20*/  @P3 STG.E desc[UR36][R10.64+0x184], R137 ;  /* 0x000184890a003986 */ /* 0x0001ea000c101924 */
[----:B------:R-:W-:Y:S05]  /*5a30*/  @!P2 BRA `(.L_x_138) ;  /* 0x000000000004a947 */ /* 0x000fea0003800000 */
[----:B------:R0:W5:Y:S02]  /*5a40*/  LDG.E.LTC128B R173, desc[UR36][R88.64+0x180] ;  /* 0x0001802458ad7981 */ /* 0x000164000c1e1920 */
.L_x_138:
[----:B------:R-:W-:Y:S05]  /*5a50*/  BSYNC B1 ;  /* 0x0000000000017941 */ /* 0x000fea0003800000 */
.L_x_137:
        /* <DEDUP_REMOVED lines=9> */
.L_x_140:
[----:B------:R-:W-:Y:S05]  /*5af0*/  BSYNC B1 ;  /* 0x0000000000017941 */ /* 0x000fea0003800000 */
.L_x_139:
        /* <DEDUP_REMOVED lines=9> */
.L_x_142:
[----:B------:R-:W-:Y:S05]  /*5b90*/  BSYNC B1 ;  /* 0x0000000000017941 */ /* 0x000fea0003800000 */
.L_x_141:
[----:B0----5:R-:W-:Y:S01]  /*5ba0*/  FMUL R91, R173, R22 ;  /* 0x00000016ad5b7220 */ /* 0x021fe20000400000 */
[----:B------:R-:W-:Y:S01]  /*5bb0*/  ISETP.GT.AND P3, PT, R0, 0x69, P0 ;  /* 0x000000690000780c */ /* 0x000fe20000764270 */
[----:B------:R-:W-:Y:S02]  /*5bc0*/  BSSY B1, `(.L_x_143) ;  /* 0x0000005000017945 */ /* 0x000fe40003800000 */
[----:B------:R-:W-:-:S05]  /*5bd0*/  FFMA R91, R140, R23, R91 ;  /* 0x000000178c5b7223 */ /* 0x000fca000000005b */
[----:B------:R0:W-:Y:S05]  /*5be0*/  @P2 STG.E desc[UR36][R10.64+0x1a0], R91 ;  /* 0x0001a05b0a002986 */ /* 0x0001ea000c101924 */
[----:B------:R-:W-:Y:S05]  /*5bf0*/  @!P3 BRA `(.L_x_144) ;  /* 0x000000000004b947 */ /* 0x000fea0003800000 */
[----:B------:R0:W5:Y:S02]  /*5c00*/  LDG.E.LTC128B R173, desc[UR36][R156.64+0x1a4] ;  /* 0x0001a4249cad7981 */ /* 0x000164000c1e1920 */
.L_x_144:
[----:B------:R-:W-:Y:S05]  /*5c10*/  BSYNC B1 ;  /* 0x0000000000017941 */ /* 0x000fea0003800000 */
.L_x_143:
[----:B-----5:R-:W-:Y:S01]  /*5c20*/  FMUL R90, R173, R22 ;  /* 0x00000016ad5a7220 */ /* 0x020fe20000400000 */
[----:B------:R-:W-:Y:S01]  /*5c30*/  ISETP.GT.AND P2, PT, R0, 0x68, P1 ;  /* 0x000000680000780c */ /* 0x000fe20000f44270 */
[----:B------:R-:W-:Y:S02]  /*5c40*/  BSSY B1, `(.L_x_145) ;  /* 0x0000005000017945 */ /* 0x000fe40003800000 */
[----:B------:R-:W-:-:S05]  /*5c50*/  FFMA R141, R141, R23, R90 ;  /* 0x000000178d8d7223 */ /* 0x000fca000000005a */
[----:B------:R0:W-:Y:S05]  /*5c60*/  @P3 STG.E desc[UR36][R10.64+0x1a4], R141 ;  /* 0x0001a48d0a003986 */ /* 0x0001ea000c101924 */
[----:B------:R-:W-:Y:S05]  /*5c70*/  @!P2 BRA `(.L_x_146) ;  /* 0x000000000004a947 */ /* 0x000fea0003800000 */
[----:B------:R0:W5:Y:S02]  /*5c80*/  LDG.E.LTC128B R173, desc[UR36][R88.64+0x1a0] ;  /* 0x0001a02458ad7981 */ /* 0x000164000c1e1920 */
.L_x_146:
[----:B------:R-:W-:Y:S05]  /*5c90*/  BSYNC B1 ;  /* 0x0000000000017941 */ /* 0x000fea0003800000 */
.L_x_145:
        /* <DEDUP_REMOVED lines=9> */
.L_x_148:
[----:B------:R-:W-:Y:S05]  /*5d30*/  BSYNC B1 ;  /* 0x0000000000017941 */ /* 0x000fea0003800000 */
.L_x_147:
        /* <DEDUP_REMOVED lines=9> */
.L_x_150:
[----:B------:R-:W-:Y:S05]  /*5dd0*/  BSYNC B1 ;  /* 0x0000000000017941 */ /* 0x000fea0003800000 */
.L_x_149:
[----:B0----5:R-:W-:Y:S01]  /*5de0*/  FMUL R91, R173, R22 ;  /* 0x00000016ad5b7220 */ /* 0x021fe20000400000 */
[----:B------:R-:W-:Y:S01]  /*5df0*/  ISETP.GT.AND P3, PT, R0, 0x71, P0 ;  /* 0x000000710000780c */ /* 0x000fe20000764270 */
[----:B------:R-:W-:Y:S02]  /*5e00*/  BSSY B1, `(.L_x_151) ;  /* 0x0000005000017945 */ /* 0x000fe40003800000 */
[----:B------:R-:W-:-:S05]  /*5e10*/  FFMA R91, R144, R23, R91 ;  /* 0x00000017905b7223 */ /* 0x000fca000000005b */
[----:B------:R0:W-:Y:S05]  /*5e20*/  @P2 STG.E desc[UR36][R10.64+0x1c0], R91 ;  /* 0x0001c05b0a002986 */ /* 0x0001ea000c101924 */
[----:B------:R-:W-:Y:S05]  /*5e30*/  @!P3 BRA `(.L_x_152) ;  /* 0x000000000004b947 */ /* 0x000fea0003800000 */
[----:B------:R0:W5:Y:S02]  /*5e40*/  LDG.E.LTC128B R173, desc[UR36][R156.64+0x1c4] ;  /* 0x0001c4249cad7981 */ /* 0x000164000c1e1920 */
.L_x_152:
[----:B------:R-:W-:Y:S05]  /*5e50*/  BSYNC B1 ;  /* 0x0000000000017941 */ /* 0x000fea0003800000 */
.L_x_151:
[----:B-----5:R-:W-:Y:S01]  /*5e60*/  FMUL R90, R173, R22 ;  /* 0x00000016ad5a7220 */ /* 0x020fe20000400000 */
[----:B------:R-:W-:Y:S01]  /*5e70*/  ISETP.GT.AND P2, PT, R0, 0x70, P1 ;  /* 0x000000700000780c */ /* 0x000fe20000f44270 */
[----:B------:R-:W-:Y:S02]  /*5e80*/  BSSY B1, `(.L_x_153) ;  /* 0x0000005000017945 */ /* 0x000fe40003800000 */
[----:B------:R-:W-:-:S05]  /*5e90*/  FFMA R145, R145, R23, R90 ;  /* 0x0000001791917223 */ /* 0x000fca000000005a */
[----:B------:R0:W-:Y:S05]  /*5ea0*/  @P3 STG.E desc[UR36][R10.64+0x1c4], R145 ;  /* 0x0001c4910a003986 */ /* 0x0001ea000c101924 */
[----:B------:R-:W-:Y:S05]  /*5eb0*/  @!P2 BRA `(.L_x_154) ;  /* 0x000000000004a947 */ /* 0x000fea0003800000 */
[----:B------:R0:W5:Y:S02]  /*5ec0*/  LDG.E.LTC128B R173, desc[UR36][R88.64+0x1c0] ;  /* 0x0001c02458ad7981 */ /* 0x000164000c1e1920 */
.L_x_154:
[----:B------:R-:W-:Y:S05]  /*5ed0*/  BSYNC B1 ;  /* 0x0000000000017941 */ /* 0x000fea0003800000 */
.L_x_153:
        /* <DEDUP_REMOVED lines=9> */
.L_x_156:
[----:B------:R-:W-:Y:S05]  /*5f70*/  BSYNC B1 ;  /* 0x0000000000017941 */ /* 0x000fea0003800000 */
.L_x_155:
        /* <DEDUP_REMOVED lines=9> */
.L_x_158:
[----:B------:R-:W-:Y:S05]  /*6010*/  BSYNC B1 ;  /* 0x0000000000017941 */ /* 0x000fea0003800000 */
.L_x_157:
[----:B0----5:R-:W-:Y:S01]  /*6020*/  FMUL R91, R173, R22 ;  /* 0x00000016ad5b7220 */ /* 0x021fe20000400000 */
[----:B------:R-:W-:Y:S01]  /*6030*/  ISETP.GT.AND P0, PT, R0, 0x79, P0 ;  /* 0x000000790000780c */ /* 0x000fe20000704270 */
[----:B------:R-:W-:Y:S01]  /*6040*/  BSSY B1, `(.L_x_159) ;  /* 0x0000006000017945 */ /* 0x000fe20003800000 */
[----:B------:R-:W-:Y:S01]  /*6050*/  IADD3 R159, P2, R159, 0x80, RZ ;  /* 0x000000809f9f7810 */ /* 0x000fe20007f5e0ff */
[----:B------:R-:W-:-:S05]  /*6060*/  FFMA R91, R148, R23, R91 ;  /* 0x00000017945b7223 */ /* 0x000fca000000005b */
[----:B------:R0:W-:Y:S05]  /*6070*/  @P4 STG.E desc[UR36][R10.64+0x1e0], R91 ;  /* 0x0001e05b0a004986 */ /* 0x0001ea000c101924 */
[----:B------:R-:W-:Y:S05]  /*6080*/  @!P0 BRA `(.L_x_160) ;  /* 0x0000000000048947 */ /* 0x000fea0003800000 */
[----:B------:R0:W5:Y:S02]  /*6090*/  LDG.E.LTC128B R173, desc[UR36][R156.64+0x1e4] ;  /* 0x0001e4249cad7981 */ /* 0x000164000c1e1920 */
.L_x_160:
[----:B------:R-:W-:Y:S05]  /*60a0*/  BSYNC B1 ;  /* 0x0000000000017941 */ /* 0x000fea0003800000 */
.L_x_159:
[----:B-----5:R-:W-:Y:S01]  /*60b0*/  FMUL R6, R173, R22 ;  /* 0x00000016ad067220 */ /* 0x020fe20000400000 */
[----:B------:R-:W-:Y:S01]  /*60c0*/  IMAD.X R7, RZ, RZ, R7, P2 ;  /* 0x000000ffff077224 */ /* 0x000fe200010e0607 */
[----:B------:R-:W-:Y:S01]  /*60d0*/  ISETP.GT.AND P2, PT, R0, 0x78, P1 ;  /* 0x000000780000780c */ /* 0x000fe20000f44270 */
[----:B------:R-:W-:Y:S01]  /*60e0*/  BSSY B1, `(.L_x_161) ;  /* 0x0000008000017945 */ /* 0x000fe20003800000 */
[----:B------:R-:W-:Y:S01]  /*60f0*/  FFMA R149, R149, R23, R6 ;  /* 0x0000001795957223 */ /* 0x000fe20000000006 */
[----:B------:R-:W-:Y:S01]  /*6100*/  IMAD R90, R7, R20, RZ ;  /* 0x00000014075a7224 */ /* 0x000fe200078e02ff */
[----:B------:R-:W-:Y:S01]  /*6110*/  @P0 MOV R6, R10 ;  /* 0x0000000a00060202 */ /* 0x000fe20000000f00 */
[----:B------:R-:W-:-:S05]  /*6120*/  @P0 IMAD.MOV.U32 R7, RZ, RZ, R11 ;  /* 0x000000ffff070224 */ /* 0x000fca00078e000b */
[----:B------:R0:W-:Y:S03]  /*6130*/  @P0 STG.E desc[UR36][R6.64+0x1e4], R149 ;  /* 0x0001e49506000986 */ /* 0x0001e6000c101924 */
[----:B------:R-:W-:Y:S05]  /*6140*/  @!P2 BRA `(.L_x_162) ;  /* 0x000000000004a947 */ /* 0x000fea0003800000 */
[----:B------:R0:W5:Y:S02]  /*6150*/  LDG.E.LTC128B R173, desc[UR36][R88.64+0x1e0] ;  /* 0x0001e02458ad7981 */ /* 0x000164000c1e1920 */
.L_x_162:
[----:B------:R-:W-:Y:S05]  /*6160*/  BSYNC B1 ;  /* 0x0000000000017941 */ /* 0x000fea0003800000 */
.L_x_161:
[----:B0----5:R-:W-:Y:S01]  /*6170*/  FMUL R7, R173, R22 ;  /* 0x00000016ad077220 */ /* 0x021fe20000400000 */
[----:B------:R-:W-:Y:S01]  /*6180*/  @P2 IMAD.MOV.U32 R6, RZ, RZ, R164 ;  /* 0x000000ffff062224 */ /* 0x000fe200078e00a4 */
[----:B------:R-:W-:Y:S01]  /*6190*/  ISETP.GT.AND P1, PT, R0, 0x79, P1 ;  /* 0x000000790000780c */ /* 0x000fe20000f24270 */
[C---:B------:R-:W-:Y:S02]  /*61a0*/  IMAD R97, R159.reuse, R21, R90 ;  /* 0x000000159f617224 */ /* 0x040fe400078e025a */
[----:B------:R-:W-:Y:S01]  /*61b0*/  FFMA R93, R150, R23, R7 ;  /* 0x00000017965d7223 */ /* 0x000fe20000000007 */
[----:B------:R-:W-:Y:S01]  /*61c0*/  @P2 MOV R7, R165 ;  /* 0x000000a500072202 */ /* 0x000fe20000000f00 */
[----:B------:R-:W-:Y:S01]  /*61d0*/  IMAD.WIDE.U32 R90, R159, R20, R14 ;  /* 0x000000149f5a7225 */ /* 0x000fe200078e000e */
[----:B------:R-:W-:Y:S01]  /*61e0*/  ISETP.GT.AND P0, PT, R16, 0x80, PT ;  /* 0x000000801000780c */ /* 0x000fe20003f04270 */
[----:B------:R-:W-:Y:S02]  /*61f0*/  BSSY B1, `(.L_x_163) ;  /* 0x0000006000017945 */ /* 0x000fe40003800000 */
[----:B------:R0:W-:Y:S01]  /*6200*/  @P2 STG.E desc[UR36][R6.64+0x1e0], R93 ;  /* 0x0001e05d06002986 */ /* 0x0001e2000c101924 */
[----:B------:R-:W-:Y:S01]  /*6210*/  ISETP.GT.AND P5, PT, R0, RZ, P0 ;  /* 0x000000ff0000720c */ /* 0x000fe200007a4270 */
[----:B------:R-:W-:-:S02]  /*6220*/  IMAD.IADD R21, R91, 0x1, R97 ;  /* 0x000000015b157824 */ /* 0x000fc400078e0261 */
[----:B------:R-:W-:Y:S10]  /*6230*/  @!P1 BRA `(.L_x_164) ;  /* 0x0000000000049947 */ /* 0x000ff40003800000 */
[----:B------:R0:W5:Y:S02]  /*6240*/  LDG.E.LTC128B R173, desc[UR36][R88.64+0x1e4] ;  /* 0x0001e42458ad7981 */ /* 0x000164000c1e1920 */
.L_x_164:
[----:B------:R-:W-:Y:S05]  /*6250*/  BSYNC B1 ;  /* 0x0000000000017941 */ /* 0x000fea0003800000 */
.L_x_163:
[----:B0--3-5:R-:W-:Y:S01]  /*6260*/  FMUL R88, R173, R22 ;  /* 0x00000016ad587220 */ /* 0x029fe20000400000 */
[----:B------:R-:W-:-:S03]  /*6270*/  LEA R6, P2, R90, R8, 0x2 ;  /* 0x000000085a067211 */ /* 0x000fc600078410ff */
[----:B------:R-:W-:Y:S01]  /*6280*/  FFMA R151, R151, R23, R88 ;  /* 0x0000001797977223 */ /* 0x000fe20000000058 */
[----:B------:R-:W-:-:S04]  /*6290*/  LEA.HI.X R7, R90, R9, R21, 0x2, P2 ;  /* 0x000000095a077211 */ /* 0x000fc800010f1415 */
[----:B------:R0:W-:Y:S04]  /*62a0*/  @P1 STG.E desc[UR36][R164.64+0x1e4], R151 ;  /* 0x0001e497a4001986 */ /* 0x0001e8000c101924 */
[----:B------:R3:W2:Y:S01]  /*62b0*/  @P5 LDG.E.LTC128B R173, desc[UR36][R6.64] ;  /* 0x0000002406ad5981 */ /* 0x0006a2000c1e1920 */
[C---:B------:R-:W-:Y:S01]  /*62c0*/  SHF.L.U32 R93, R2.reuse, 0x9, RZ ;  /* 0x00000009025d7819 */ /* 0x040fe200000006ff */
[CC--:B------:R-:W-:Y:S01]  /*62d0*/  IMAD.WIDE.U32 R88, R159.reuse, R20.reuse, R4 ;  /* 0x000000149f587225 */ /* 0x0c0fe200078e0004 */
[----:B------:R-:W-:Y:S01]  /*62e0*/  SHF.L.U64.HI R95, R2, 0x9, R3 ;  /* 0x00000009025f7819 */ /* 0x000fe20000010203 */
[----:B------:R-:W-:Y:S01]  /*62f0*/  BSSY B1, `(.L_x_165) ;  /* 0x0000012000017945 */ /* 0x000fe20003800000 */
[----:B------:R-:W-:Y:S01]  /*6300*/  ISETP.GT.AND P4, PT, R0, 0x1, P0 ;  /* 0x000000010000780c */ /* 0x000fe20000784270 */
[----:B------:R-:W-:Y:S01]  /*6310*/  IMAD.WIDE.U32 R154, R159, R20, R154 ;  /* 0x000000149f9a7225 */ /* 0x000fe200078e009a */
[----:B------:R-:W-:-:S03]  /*6320*/  IADD3 R20, P2, R93, R10, RZ ;  /* 0x0000000a5d147210 */ /* 0x000fc60007f5e0ff */
[----:B------:R-:W-:Y:S01]  /*6330*/  IMAD.IADD R89, R97, 0x1, R89 ;  /* 0x0000000161597824 */ /* 0x000fe200078e0259 */
[-C--:B------:R-:W-:Y:S01]  /*6340*/  IADD3 R152, P3, R152, R154.reuse, RZ ;  /* 0x0000009a98987210 */ /* 0x080fe20007f7e0ff */
[----:B------:R-:W-:Y:S01]  /*6350*/  IMAD.X R21, R95, 0x1, R11, P2 ;  /* 0x000000015f157824 */ /* 0x000fe200010e060b */
[----:B------:R-:W-:Y:S01]  /*6360*/  IADD3 R90, P2, R4, R154, RZ ;  /* 0x0000009a045a7210 */ /* 0x000fe20007f5e0ff */
[----:B------:R-:W-:Y:S01]  /*6370*/  IMAD.WIDE.U32 R88, R17, R12, R88 ;  /* 0x0000000c11587225 */ /* 0x000fe200078e0058 */
[----:B------:R-:W-:-:S03]  /*6380*/  IADD3 R97, R97, R155, RZ ;  /* 0x0000009b61617210 */ /* 0x000fc60007ffe0ff */
[----:B---3--:R-:W-:Y:S01]  /*6390*/  IMAD.IADD R6, R13, 0x1, R89 ;  /* 0x000000010d067824 */ /* 0x008fe200078e0259 */
[----:B------:R-:W-:Y:S01]  /*63a0*/  LEA R2, P1, R88, R8, 0x2 ;  /* 0x0000000858027211 */ /* 0x000fe200078210ff */
[----:B--2---:R-:W-:-:S04]  /*63b0*/  FMUL R3, R173, R22 ;  /* 0x00000016ad037220 */ /* 0x004fc80000400000 */
[----:B------:R-:W-:Y:S01]  /*63c0*/  FFMA R7, R24, R23, R3 ;  /* 0x0000001718077223 */ /* 0x000fe20000000003 */
[----:B------:R-:W-:-:S04]  /*63d0*/  LEA.HI.X R3, R88, R9, R6, 0x2, P1 ;  /* 0x0000000958037211 */ /* 0x000fc800008f1406 */
[----:B------:R0:W-:Y:S01]  /*63e0*/  @P5 STG.E desc[UR36][R20.64], R7 ;  /* 0x0000000714005986 */ /* 0x0001e2000c101924 */
[----:B------:R-:W-:Y:S05]  /*63f0*/  @!P4 BRA `(.L_x_166) ;  /* 0x000000000004c947 */ /* 0x000fea0003800000 */
[----:B------:R2:W5:Y:S02]  /*6400*/  LDG.E.LTC128B R173, desc[UR36][R2.64+0x4] ;  /* 0x0000042402ad7981 */ /* 0x000564000c1e1920 */
.L_x_166:
[----:B------:R-:W-:Y:S05]  /*6410*/  BSYNC B1 ;  /* 0x0000000000017941 */ /* 0x000fea0003800000 */
.L_x_165:
[----:B------:R-:W-:Y:S02]  /*6420*/  IMAD.X R91, R5, 0x1, R97, P2 ;  /* 0x00000001055b7824 */ /* 0x000fe400010e0661 */
[----:B-----5:R-:W-:Y:S01]  /*6430*/  FMUL R4, R173, R22 ;  /* 0x00000016ad047220 */ /* 0x020fe20000400000 */
[----:B0-----:R-:W-:Y:S01]  /*6440*/  IMAD.X R7, R97, 0x1, R15, P3 ;  /* 0x0000000161077824 */ /* 0x001fe200018e060f */
[----:B------:R-:W-:Y:S01]  /*6450*/  ISETP.GT.AND P1, PT, R16, 0x88, PT ;  /* 0x000000881000780c */ /* 0x000fe20003f24270 */
[----:B------:R-:W-:-:S04]  /*6460*/  IMAD.WIDE.U32 R14, R17, R12, R90 ;  /* 0x0000000c110e7225 */ /* 0x000fc800078e005a */
[----:B------:R-:W-:Y:S01]  /*6470*/  FFMA R25, R25, R23, R4 ;  /* 0x0000001719197223 */ /* 0x000fe20000000004 */
[----:B------:R-:W-:Y:S01]  /*6480*/  @P4 MOV R16, R20 ;  /* 0x0000001400104202 */ /* 0x000fe20000000f00 */
[----:B------:R-:W-:Y:S01]  /*6490*/  BSSY B1, `(.L_x_167) ;  /* 0x000000a000017945 */ /* 0x000fe20003800000 */
[----:B------:R-:W-:Y:S01]  /*64a0*/  @P4 IMAD.MOV.U32 R17, RZ, RZ, R21 ;  /* 0x000000ffff114224 */ /* 0x000fe200078e0015 */
[----:B------:R-:W-:Y:S01]  /*64b0*/  ISETP.GT.AND P2, PT, R0, RZ, P1 ;  /* 0x000000ff0000720c */ /* 0x000fe20000f44270 */
[----:B------:R-:W-:Y:S01]  /*64c0*/  IMAD.IADD R13, R13, 0x1, R15 ;  /* 0x000000010d0d7824 */ /* 0x000fe200078e020f */
[----:B------:R-:W-:Y:S02]  /*64d0*/  LEA R4, P5, R152, R8, 0x2 ;  /* 0x0000000898047211 */ /* 0x000fe400078a10ff */
[----:B------:R0:W-:Y:S01]  /*64e0*/  @P4 STG.E desc[UR36][R16.64+0x4], R25 ;  /* 0x0000041910004986 */ /* 0x0001e2000c101924 */
[----:B------:R-:W-:Y:S02]  /*64f0*/  IADD3 R6, P3, R20, R161, RZ ;  /* 0x000000a114067210 */ /* 0x000fe40007f7e0ff */
[----:B------:R-:W-:-:S06]  /*6500*/  LEA.HI.X R5, R152, R9, R7, 0x2, P5 ;  /* 0x0000000998057211 */ /* 0x000fcc00028f1407 */
[----:B------:R-:W-:Y:S05]  /*6510*/  @!P2 BRA `(.L_x_168) ;  /* 0x000000000004a947 */ /* 0x000fea0003800000 */
[----:B------:R3:W5:Y:S02]  /*6520*/  LDG.E.LTC128B R173, desc[UR36][R4.64] ;  /* 0x0000002404ad7981 */ /* 0x000764000c1e1920 */
.L_x_168:
[----:B------:R-:W-:Y:S05]  /*6530*/  BSYNC B1 ;  /* 0x0000000000017941 */ /* 0x000fea0003800000 */
.L_x_167:
[----:B---3-5:R-:W-:Y:S01]  /*6540*/  FMUL R5, R173, R22 ;  /* 0x00000016ad057220 */ /* 0x028fe20000400000 */
[----:B------:R-:W-:Y:S01]  /*6550*/  IADD3.X R7, R21, R163, RZ, P3, !PT ;  /* 0x000000a315077210 */ /* 0x000fe20001ffe4ff */
[----:B------:R-:W-:Y:S01]  /*6560*/  BSSY B1, `(.L_x_169) ;  /* 0x0000008000017945 */ /* 0x000fe20003800000 */
[----:B------:R-:W-:Y:S01]  /*6570*/  ISETP.GT.AND P4, PT, R0, 0x1, P1 ;  /* 0x000000010000780c */ /* 0x000fe20000f84270 */
[----:B------:R-:W-:Y:S01]  /*6580*/  FFMA R5, R26, R23, R5 ;  /* 0x000000171a057223 */ /* 0x000fe20000000005 */
[----:B------:R-:W-:-:S04]  /*6590*/  LEA R8, P5, R14, R8, 0x2 ;  /* 0x000000080e087211 */ /* 0x000fc800078a10ff */
[----:B------:R3:W-:Y:S01]  /*65a0*/  @P2 STG.E desc[UR36][R6.64], R5 ;  /* 0x0000000506002986 */ /* 0x0007e2000c101924 */
[----:B------:R-:W-:-:S06]  /*65b0*/  LEA.HI.X R9, R14, R9, R13, 0x2, P5 ;  /* 0x000000090e097211 */ /* 0x000fcc00028f140d */
[----:B------:R-:W-:Y:S05]  /*65c0*/  @!P4 BRA `(.L_x_170) ;  /* 0x000000000004c947 */ /* 0x000fea0003800000 */
[----:B------:R0:W5:Y:S02]  /*65d0*/  LDG.E.LTC128B R173, desc[UR36][R8.64+0x4] ;  /* 0x0000042408ad7981 */ /* 0x000164000c1e1920 */
.L_x_170:
[----:B------:R-:W-:Y:S05]  /*65e0*/  BSYNC B1 ;  /* 0x0000000000017941 */ /* 0x000fea0003800000 */
.L_x_169:
[----:B-----5:R-:W-:Y:S01]  /*65f0*/  FMUL R4, R173, R22 ;  /* 0x00000016ad047220 */ /* 0x020fe20000400000 */
[----:B------:R-:W-:Y:S01]  /*6600*/  ISETP.GT.AND P2, PT, R0, 0x8, P0 ;  /* 0x000000080000780c */ /* 0x000fe20000744270 */
[----:B------:R-:W-:Y:S02]  /*6610*/  BSSY B1, `(.L_x_171) ;  /* 0x0000005000017945 */ /* 0x000fe40003800000 */
[----:B------:R-:W-:-:S05]  /*6620*/  FFMA R27, R27, R23, R4 ;  /* 0x000000171b1b7223 */ /* 0x000fca0000000004 */
[----:B------:R0:W-:Y:S05]  /*6630*/  @P4 STG.E desc[UR36][R6.64+0x4], R27 ;  /* 0x0000041b06004986 */ /* 0x0001ea000c101924 */
[----:B------:R-:W-:Y:S05]  /*6640*/  @!P2 BRA `(.L_x_172) ;  /* 0x000000000004a947 */ /* 0x000fea0003800000 */
[----:B------:R0:W5:Y:S02]  /*6650*/  LDG.E.LTC128B R173, desc[UR36][R2.64+0x20] ;  /* 0x0000202402ad7981 */ /* 0x000164000c1e1920 */
.L_x_172:
[----:B------:R-:W-:Y:S05]  /*6660*/  BSYNC B1 ;  /* 0x0000000000017941 */ /* 0x000fea0003800000 */
.L_x_171:
[----:B---3-5:R-:W-:Y:S01]  /*6670*/  FMUL R5, R173, R22 ;  /* 0x00000016ad057220 */ /* 0x028fe20000400000 */
[----:B------:R-:W-:Y:S01]  /*6680*/  IMAD.MOV.U32 R4, RZ, RZ, R20 ;  /* 0x000000ffff047224 */ /* 0x000fe200078e0014 */
[----:B------:R-:W-:Y:S01]  /*6690*/  ISETP.GT.AND P3, PT, R0, 0x9, P0 ;  /* 0x000000090000780c */ /* 0x000fe20000764270 */
[----:B------:R-:W-:Y:S01]  /*66a0*/  BSSY B1, `(.L_x_173) ;  /* 0x0000006000017945 */ /* 0x000fe20003800000 */
[----:B0-----:R-:W-:Y:S01]  /*66b0*/  FFMA R7, R28, R23, R5 ;  /* 0x000000171c077223 */ /* 0x001fe20000000005 */
[----:B------:R-:W-:-:S05]  /*66c0*/  IMAD.MOV.U32 R5, RZ, RZ, R21 ;  /* 0x000000ffff057224 */ /* 0x000fca00078e0015 */
[----:B------:R0:W-:Y:S05]  /*66d0*/  @P2 STG.E desc[UR36][R4.64+0x20], R7 ;  /* 0x0000200704002986 */ /* 0x0001ea000c101924 */
[----:B------:R-:W-:Y:S05]  /*66e0*/  @!P3 BRA `(.L_x_174) ;  /* 0x000000000004b947 */ /* 0x000fea0003800000 */
[----:B------:R3:W5:Y:S02]  /*66f0*/  LDG.E.LTC128B R173, desc[UR36][R2.64+0x24] ;  /* 0x0000242402ad7981 */ /* 0x000764000c1e1920 */
.L_x_174:
[----:B------:R-:W-:Y:S05]  /*6700*/  BSYNC B1 ;  /* 0x0000000000017941 */ /* 0x000fea0003800000 */
.L_x_173:
[----:B-----5:R-:W-:Y:S01]  /*6710*/  FMUL R6, R173, R22 ;  /* 0x00000016ad067220 */ /* 0x020fe20000400000 */
[----:B------:R-:W-:Y:S01]  /*6720*/  ISETP.GT.AND P5, PT, R0, 0x8, P1 ;  /* 0x000000080000780c */ /* 0x000fe20000fa4270 */
[----:B------:R-:W-:Y:S01]  /*6730*/  BSSY B1, `(.L_x_175) ;  /* 0x0000006000017945 */ /* 0x000fe20003800000 */
[----:B------:R-:W-:Y:S01]  /*6740*/  IADD3 R12, P2, R161, R20, RZ ;  /* 0x00000014a10c7210 */ /* 0x000fe20007f5e0ff */
[----:B------:R-:W-:-:S05]  /*6750*/  FFMA R29, R29, R23, R6 ;  /* 0x000000171d1d7223 */ /* 0x000fca0000000006 */
[----:B------:R0:W-:Y:S05]  /*6760*/  @P3 STG.E desc[UR36][R4.64+0x24], R29 ;  /* 0x0000241d04003986 */ /* 0x0001ea000c101924 */
[----:B------:R-:W-:Y:S05]  /*6770*/  @!P5 BRA `(.L_x_176) ;  /* 0x000000000004d947 */ /* 0x000fea0003800000 */
[----:B------:R0:W5:Y:S02]  /*6780*/  LDG.E.LTC128B R173, desc[UR36][R8.64+0x20] ;  /* 0x0000202408ad7981 */ /* 0x000164000c1e1920 */
.L_x_176:
[----:B------:R-:W-:Y:S05]  /*6790*/  BSYNC B1 ;  /* 0x0000000000017941 */ /* 0x000fea0003800000 */
.L_x_175:
[----:B0----5:R-:W-:Y:S01]  /*67a0*/  FMUL R7, R173, R22 ;  /* 0x00000016ad077220 */ /* 0x021fe20000400000 */
[----:B------:R-:W-:Y:S01]  /*67b0*/  IADD3.X R13, R163, R21, RZ, P2, !PT ;  /* 0x00000015a30d7210 */ /* 0x000fe200017fe4ff */
[----:B------:R-:W-:Y:S01]  /*67c0*/  BSSY B1, `(.L_x_177) ;  /* 0x0000007000017945 */ /* 0x000fe20003800000 */
[----:B------:R-:W-:Y:S01]  /*67d0*/  ISETP.GT.AND P4, PT, R0, 0x9, P1 ;  /* 0x000000090000780c */ /* 0x000fe20000f84270 */
[----:B------:R-:W-:Y:S01]  /*67e0*/  FFMA R15, R30, R23, R7 ;  /* 0x000000171e0f7223 */ /* 0x000fe20000000007 */
[----:B------:R-:W-:-:S04]  /*67f0*/  IADD3 R6, P3, P2, R161, R10, R93 ;  /* 0x0000000aa1067210 */ /* 0x000fc80007a7e05d */
[----:B------:R0:W-:Y:S07]  /*6800*/  @P5 STG.E desc[UR36][R12.64+0x20], R15 ;  /* 0x0000200f0c005986 */ /* 0x0001ee000c101924 */
[----:B------:R-:W-:Y:S05]  /*6810*/  @!P4 BRA `(.L_x_178) ;  /* 0x000000000004c947 */ /* 0x000fea0003800000 */
[----:B------:R0:W5:Y:S02]  /*6820*/  LDG.E.LTC128B R173, desc[UR36][R8.64+0x24] ;  /* 0x0000242408ad7981 */ /* 0x000164000c1e1920 */
.L_x_178:
[----:B------:R-:W-:Y:S05]  /*6830*/  BSYNC B1 ;  /* 0x0000000000017941 */ /* 0x000fea0003800000 */
.L_x_177:
[----:B-----5:R-:W-:Y:S01]  /*6840*/  FMUL R10, R173, R22 ;  /* 0x00000016ad0a7220 */ /* 0x020fe20000400000 */
[----:B------:R-:W-:Y:S01]  /*6850*/  IADD3.X R7, R163, R11, R95, P3, P2 ;  /* 0x0000000ba3077210 */ /* 0x000fe20001fe445f */
[----:B------:R-:W-:Y:S01]  /*6860*/  BSSY B1, `(.L_x_179) ;  /* 0x0000006000017945 */ /* 0x000fe20003800000 */
[----:B------:R-:W-:Y:S01]  /*6870*/  ISETP.GT.AND P5, PT, R0, 0x10, P0 ;  /* 0x000000100000780c */ /* 0x000fe200007a4270 */
[----:B------:R-:W-:-:S05]  /*6880*/  FFMA R31, R31, R23, R10 ;  /* 0x000000171f1f7223 */ /* 0x000fca000000000a */
[----:B------:R0:W-:Y:S07]  /*6890*/  @P4 STG.E desc[UR36][R6.64+0x24], R31 ;  /* 0x0000241f06004986 */ /* 0x0001ee000c101924 */
[----:B------:R-:W-:Y:S05]  /*68a0*/  @!P5 BRA `(.L_x_180) ;  /* 0x000000000004d947 */ /* 0x000fea0003800000 */
[----:B------:R0:W5:Y:S02]  /*68b0*/  LDG.E.LTC128B R173, desc[UR36][R2.64+0x40] ;  /* 0x0000402402ad7981 */ /* 0x000164000c1e1920 */
.L_x_180:
[----:B------:R-:W-:Y:S05]  /*68c0*/  BSYNC B1 ;  /* 0x0000000000017941 */ /* 0x000fea0003800000 */
.L_x_179:
[----:B-----5:R-:W-:Y:S01]  /*68d0*/  FMUL R11, R173, R22 ;  /* 0x00000016ad0b7220 */ /* 0x020fe20000400000 */
[----:B------:R-:W-:Y:S01]  /*68e0*/  ISETP.GT.AND P2, PT, R0, 0x11, P0 ;  /* 0x000000110000780c */ /* 0x000fe20000744270 */
[----:B------:R-:W-:Y:S02]  /*68f0*/  BSSY B1, `(.L_x_181) ;  /* 0x0000005000017945 */ /* 0x000fe40003800000 */
[----:B------:R-:W-:-:S05]  /*6900*/  FFMA R11, R32, R23, R11 ;  /* 0x00000017200b7223 */ /* 0x000fca000000000b */
[----:B------:R0:W-:Y:S05]  /*6910*/  @P5 STG.E desc[UR36][R4.64+0x40], R11 ;  /* 0x0000400b04005986 */ /* 0x0001ea000c101924 */
[----:B------:R-:W-:Y:S05]  /*6920*/  @!P2 BRA `(.L_x_182) ;  /* 0x000000000004a947 */ /* 0x000fea0003800000 */
[----:B------:R0:W5:Y:S02]  /*6930*/  LDG.E.LTC128B R173, desc[UR36][R2.64+0x44] ;  /* 0x0000442402ad7981 */ /* 0x000164000c1e1920 */
.L_x_182:
[----:B------:R-:W-:Y:S05]  /*6940*/  BSYNC B1 ;  /* 0x0000000000017941 */ /* 0x000fea0003800000 */
.L_x_181:
[----:B-----5:R-:W-:Y:S01]  /*6950*/  FMUL R10, R173, R22 ;  /* 0x00000016ad0a7220 */ /* 0x020fe20000400000 */
[----:B------:R-:W-:Y:S01]  /*6960*/  ISETP.GT.AND P3, PT, R0, 0x10, P1 ;  /* 0x000000100000780c */ /* 0x000fe20000f64270 */
[----:B------:R-:W-:Y:S02]  /*6970*/  BSSY B1, `(.L_x_183) ;  /* 0x0000005000017945 */ /* 0x000fe40003800000 */
[----:B------:R-:W-:-:S05]  /*6980*/  FFMA R33, R33, R23, R10 ;  /* 0x0000001721217223 */ /* 0x000fca000000000a */
[----:B------:R0:W-:Y:S05]  /*6990*/  @P2 STG.E desc[UR36][R4.64+0x44], R33 ;  /* 0x0000442104002986 */ /* 0x0001ea000c101924 */
[----:B------:R-:W-:Y:S05]  /*69a0*/  @!P3 BRA `(.L_x_184) ;  /* 0x000000000004b947 */ /* 0x000fea0003800000 */
[----:B------:R0:W5:Y:S02]  /*69b0*/  LDG.E.LTC128B R173, desc[UR36][R8.64+0x40] ;  /* 0x0000402408ad7981 */ /* 0x000164000c1e1920 */
.L_x_184:
[----:B------:R-:W-:Y:S05]  /*69c0*/  BSYNC B1 ;  /* 0x0000000000017941 */ /* 0x000fea0003800000 */
.L_x_183:
[----:B0----5:R-:W-:Y:S01]  /*69d0*/  FMUL R11, R173, R22 ;  /* 0x00000016ad0b7220 */ /* 0x021fe20000400000 */
[----:B------:R-:W-:Y:S01]  /*69e0*/  ISETP.GT.AND P2, PT, R0, 0x11, P1 ;  /* 0x000000110000780c */ /* 0x000fe20000f44270 */
[----:B------:R-:W-:Y:S02]  /*69f0*/  BSSY B1, `(.L_x_185) ;  /* 0x0000005000017945 */ /* 0x000fe40003800000 */
[----:B------:R-:W-:-:S05]  /*6a00*/  FFMA R11, R34, R23, R11 ;  /* 0x00000017220b7223 */ /* 0x000fca000000000b */
[----:B------:R0:W-:Y:S05]  /*6a10*/  @P3 STG.E desc[UR36][R6.64+0x40], R11 ;  /* 0x0000400b06003986 */ /* 0x0001ea000c101924 */
[----:B------:R-:W-:Y:S05]  /*6a20*/  @!P2 BRA `(.L_x_186) ;  /* 0x000000000004a947 */ /* 0x000fea0003800000 */
[----:B------:R0:W5:Y:S02]  /*6a30*/  LDG.E.LTC128B R173, desc[UR36][R8.64+0x44] ;  /* 0x0000442408ad7981 */ /* 0x000164000c1e1920 */
.L_x_186:
[----:B------:R-:W-:Y:S05]  /*6a40*/  BSYNC B1 ;  /* 0x0000000000017941 */ /* 0x000fea0003800000 */
.L_x_185:
[----:B-----5:R-:W-:Y:S01]  /*6a50*/  FMUL R10, R173, R22 ;  /* 0x00000016ad0a7220 */ /* 0x020fe20000400000 */
[----:B------:R-:W-:Y:S01]  /*6a60*/  ISETP.GT.AND P3, PT, R0, 0x18, P0 ;  /* 0x000000180000780c */ /* 0x000fe20000764270 */
[----:B------:R-:W-:Y:S02]  /*6a70*/  BSSY B1, `(.L_x_187) ;  /* 0x0000005000017945 */ /* 0x000fe40003800000 */
[----:B------:R-:W-:-:S05]  /*6a80*/  FFMA R35, R35, R23, R10 ;  /* 0x0000001723237223 */ /* 0x000fca000000000a */
[----:B------:R0:W-:Y:S05]  /*6a90*/  @P2 STG.E desc[UR36][R6.64+0x44], R35 ;  /* 0x0000442306002986 */ /* 0x0001ea000c101924 */
[----:B------:R-:W-:Y:S05]  /*6aa0*/  @!P3 BRA `(.L_x_188) ;  /* 0x000000000004b947 */ /* 0x000fea0003800000 */
[----:B------:R0:W5:Y:S02]  /*6ab0*/  LDG.E.LTC128B R173, desc[UR36][R2.64+0x60] ;  /* 0x0000602402ad7981 */ /* 0x000164000c1e1920 */
.L_x_188:
[----:B------:R-:W-:Y:S05]  /*6ac0*/  BSYNC B1 ;  /* 0x0000000000017941 */ /* 0x000fea0003800000 */
.L_x_187:
[----:B0----5:R-:W-:Y:S01]  /*6ad0*/  FMUL R11, R173, R22 ;  /* 0x00000016ad0b7220 */ /* 0x021fe20000400000 */
[----:B------:R-:W-:Y:S01]  /*6ae0*/  ISETP.GT.AND P2, PT, R0, 0x19, P0 ;  /* 0x000000190000780c */ /* 0x000fe20000744270 */
[----:B------:R-:W-:Y:S02]  /*6af0*/  BSSY B1, `(.L_x_189) ;  /* 0x0000005000017945 */ /* 0x000fe40003800000 */
[----:B------:R-:W-:-:S05]  /*6b00*/  FFMA R11, R36, R23, R11 ;  /* 0x00000017240b7223 */ /* 0x000fca000000000b */
[----:B------:R0:W-:Y:S05]  /*6b10*/  @P3 STG.E desc[UR36][R4.64+0x60], R11 ;  /* 0x0000600b04003986 */ /* 0x0001ea000c101924 */
[----:B------:R-:W-:Y:S05]  /*6b20*/  @!P2 BRA `(.L_x_190) ;  /* 0x000000000004a947 */ /* 0x000fea0003800000 */
[----:B------:R0:W5:Y:S02]  /*6b30*/  LDG.E.LTC128B R173, desc[UR36][R2.64+0x64] ;  /* 0x0000642402ad7981 */ /* 0x000164000c1e1920 */
.L_x_190:
[----:B------:R-:W-:Y:S05]  /*6b40*/  BSYNC B1 ;  /* 0x0000000000017941 */ /* 0x000fea0003800000 */
.L_x_189:
[----:B-----5:R-:W-:Y:S01]  /*6b50*/  FMUL R10, R173, R22 ;  /* 0x00000016ad0a7220 */ /* 0x020fe20000400000 */
[----:B------:R-:W-:Y:S01]  /*6b60*/  ISETP.GT.AND P3, PT, R0, 0x18, P1 ;  /* 0x000000180000780c */ /* 0x000fe20000f64270 */
[----:B------:R-:W-:Y:S02]  /*6b70*/  BSSY B1, `(.L_x_191) ;  /* 0x0000005000017945 */ /* 0x000fe40003800000 */
[----:B------:R-:W-:-:S05]  /*6b80*/  FFMA R37, R37, R23, R10 ;  /* 0x0000001725257223 */ /* 0x000fca000000000a */
[----:B------:R0:W-:Y:S05]  /*6b90*/  @P2 STG.E desc[UR36][R4.64+0x64], R37 ;  /* 0x0000642504002986 */ /* 0x0001ea000c101924 */
[----:B------:R-:W-:Y:S05]  /*6ba0*/  @!P3 BRA `(.L_x_192) ;  /* 0x000000000004b947 */ /* 0x000fea0003800000 */
[----:B------:R0:W5:Y:S02]  /*6bb0*/  LDG.E.LTC128B R173, desc[UR36][R8.64+0x60] ;  /* 0x0000602408ad7981 */ /* 0x000164000c1e1920 */
.L_x_192:
[----:B------:R-:W-:Y:S05]  /*6bc0*/  BSYNC B1 ;  /* 0x0000000000017941 */ /* 0x000fea0003800000 */
.L_x_191:
[----:B0----5:R-:W-:Y:S01]  /*6bd0*/  FMUL R11, R173, R22 ;  /* 0x00000016ad0b7220 */ /* 0x021fe20000400000 */
[----:B------:R-:W-:Y:S01]  /*6be0*/  ISETP.GT.AND P2, PT, R0, 0x19, P1 ;  /* 0x000000190000780c */ /* 0x000fe20000f44270 */
[----:B------:R-:W-:Y:S02]  /*6bf0*/  BSSY B1, `(.L_x_193) ;  /* 0x0000005000017945 */ /* 0x000fe40003800000 */
[----:B------:R-:W-:-:S05]  /*6c00*/  FFMA R11, R38, R23, R11 ;  /* 0x00000017260b7223 */ /* 0x000fca000000000b */
[----:B------:R0:W-:Y:S05]  /*6c10*/  @P3 STG.E desc[UR36][R6.64+0x60], R11 ;  /* 0x0000600b06003986 */ /* 0x0001ea000c101924 */
[----:B------:R-:W-:Y:S05]  /*6c20*/  @!P2 BRA `(.L_x_194) ;  /* 0x000000000004a947 */ /* 0x000fea0003800000 */
[----:B------:R0:W5:Y:S02]  /*6c30*/  LDG.E.LTC128B R173, desc[UR36][R8.64+0x64] ;  /* 0x0000642408ad7981 */ /* 0x000164000c1e1920 */
.L_x_194:
[----:B------:R-:W-:Y:S05]  /*6c40*/  BSYNC B1 ;  /* 0x0000000000017941 */ /* 0x000fea0003800000 */
.L_x_193:
[----:B-----5:R-:W-:Y:S01]  /*6c50*/  FMUL R10, R173, R22 ;  /* 0x00000016ad0a7220 */ /* 0x020fe20000400000 */
[----:B------:R-:W-:Y:S01]  /*6c60*/  ISETP.GT.AND P3, PT, R0, 0x20, P0 ;  /* 0x000000200000780c */ /* 0x000fe20000764270 */
[----:B------:R-:W-:Y:S02]  /*6c70*/  BSSY B1, `(.L_x_195) ;  /* 0x0000005000017945 */ /* 0x000fe40003800000 */
[----:B------:R-:W-:-:S05]  /*6c80*/  FFMA R39, R39, R23, R10 ;  /* 0x0000001727277223 */ /* 0x000fca000000000a */
[----:B------:R0:W-:Y:S05]  /*6c90*/  @P2 STG.E desc[UR36][R6.64+0x64], R39 ;  /* 0x0000642706002986 */ /* 0x0001ea000c101924 */
[----:B------:R-:W-:Y:S05]  /*6ca0*/  @!P3 BRA `(.L_x_196) ;  /* 0x000000000004b947 */ /* 0x000fea0003800000 */
[----:B------:R0:W5:Y:S02]  /*6cb0*/  LDG.E.LTC128B R173, desc[UR36][R2.64+0x80] ;  /* 0x0000802402ad7981 */ /* 0x000164000c1e1920 */
.L_x_196:
[----:B------:R-:W-:Y:S05]  /*6cc0*/  BSYNC B1 ;  /* 0x0000000000017941 */ /* 0x000fea0003800000 */
.L_x_195:
[----:B0----5:R-:W-:Y:S01]  /*6cd0*/  FMUL R11, R173, R22 ;  /* 0x00000016ad0b7220 */ /* 0x021fe20000400000 */
[----:B------:R-:W-:Y:S01]  /*6ce0*/  ISETP.GT.AND P2, PT, R0, 0x21, P0 ;  /* 0x000000210000780c */ /* 0x000fe20000744270 */
[----:B------:R-:W-:Y:S02]  /*6cf0*/  BSSY B1, `(.L_x_197) ;  /* 0x0000005000017945 */ /* 0x000fe40003800000 */
[----:B------:R-:W-:-:S05]  /*6d00*/  FFMA R11, R40, R23, R11 ;  /* 0x00000017280b7223 */ /* 0x000fca000000000b */
[----:B------:R0:W-:Y:S05]  /*6d10*/  @P3 STG.E desc[UR36][R4.64+0x80], R11 ;  /* 0x0000800b04003986 */ /* 0x0001ea000c101924 */
[----:B------:R-:W-:Y:S05]  /*6d20*/  @!P2 BRA `(.L_x_198) ;  /* 0x000000000004a947 */ /* 0x000fea0003800000 */
[----:B------:R0:W5:Y:S02]  /*6d30*/  LDG.E.LTC128B R173, desc[UR36][R2.64+0x84] ;  /* 0x0000842402ad7981 */ /* 0x000164000c1e1920 */
.L_x_198:
[----:B------:R-:W-:Y:S05]  /*6d40*/  BSYNC B1 ;  /* 0x0000000000017941 */ /* 0x000fea0003800000 */
.L_x_197:
[----:B-----5:R-:W-:Y:S01]  /*6d50*/  FMUL R10, R173, R22 ;  /* 0x00000016ad0a7220 */ /* 0x020fe20000400000 */
[----:B------:R-:W-:Y:S01]  /*6d60*/  ISETP.GT.AND P3, PT, R0, 0x20, P1 ;  /* 0x000000200000780c */ /* 0x000fe20000f64270 */
[----:B------:R-:W-:Y:S02]  /*6d70*/  BSSY B1, `(.L_x_199) ;  /* 0x0000005000017945 */ /* 0x000fe40003800000 */
[----:B------:R-:W-:-:S05]  /*6d80*/  FFMA R41, R41, R23, R10 ;  /* 0x0000001729297223 */ /* 0x000fca000000000a */
[----:B------:R0:W-:Y:S05]  /*6d90*/  @P2 STG.E desc[UR36][R4.64+0x84], R41 ;  /* 0x0000842904002986 */ /* 0x0001ea000c101924 */
[----:B------:R-:W-:Y:S05]  /*6da0*/  @!P3 BRA `(.L_x_200) ;  /* 0x000000000004b947 */ /* 0x000fea0003800000 */
[----:B------:R0:W5:Y:S02]  /*6db0*/  LDG.E.LTC128B R173, desc[UR36][R8.64+0x80] ;  /* 0x0000802408ad7981 */ /* 0x000164000c1e1920 */
.L_x_200:
[----:B------:R-:W-:Y:S05]  /*6dc0*/  BSYNC B1 ;  /* 0x0000000000017941 */ /* 0x000fea0003800000 */
.L_x_199:
[----:B0----5:R-:W-:Y:S01]  /*6dd0*/  FMUL R11, R173, R22 ;  /* 0x00000016ad0b7220 */ /* 0x021fe20000400000 */
[----:B------:R-:W-:Y:S01]  /*6de0*/  ISETP.GT.AND P2, PT, R0, 0x21, P1 ;  /* 0x000000210000780c */ /* 0x000fe20000f44270 */
[----:B------:R-:W-:Y:S02]  /*6df0*/  BSSY B1, `(.L_x_201) ;  /* 0x0000005000017945 */ /* 0x000fe40003800000 */
[----:B------:R-:W-:-:S05]  /*6e00*/  FFMA R11, R42, R23, R11 ;  /* 0x000000172a0b7223 */ /* 0x000fca000000000b */
[----:B------:R0:W-:Y:S05]  /*6e10*/  @P3 STG.E desc[UR36][R6.64+0x80], R11 ;  /* 0x0000800b06003986 */ /* 0x0001ea000c101924 */
[----:B------:R-:W-:Y:S05]  /*6e20*/  @!P2 BRA `(.L_x_202) ;  /* 0x000000000004a947 */ /* 0x000fea0003800000 */
[----:B------:R0:W5:Y:S02]  /*6e30*/  LDG.E.LTC128B R173, desc[UR36][R8.64+0x84] ;  /* 0x0000842408ad7981 */ /* 0x000164000c1e1920 */
.L_x_202:
[----:B------:R-:W-:Y:S05]  /*6e40*/  BSYNC B1 ;  /* 0x0000000000017941 */ /* 0x000fea0003800000 */
.L_x_201:
[----:B-----5:R-:W-:Y:S01]  /*6e50*/  FMUL R10, R173, R22 ;  /* 0x00000016ad0a7220 */ /* 0x020fe20000400000 */
[----:B------:R-:W-:Y:S01]  /*6e60*/  ISETP.GT.AND P3, PT, R0, 0x28, P0 ;  /* 0x000000280000780c */ /* 0x000fe20000764270 */
[----:B------:R-:W-:Y:S02]  /*6e70*/  BSSY B1, `(.L_x_203) ;  /* 0x0000005000017945 */ /* 0x000fe40003800000 */
[----:B------:R-:W-:-:S05]  /*6e80*/  FFMA R43, R43, R23, R10 ;  /* 0x000000172b2b7223 */ /* 0x000fca000000000a */
[----:B------:R0:W-:Y:S05]  /*6e90*/  @P2 STG.E desc[UR36][R6.64+0x84], R43 ;  /* 0x0000842b06002986 */ /* 0x0001ea000c101924 */
[----:B------:R-:W-:Y:S05]  /*6ea0*/  @!P3 BRA `(.L_x_204) ;  /* 0x000000000004b947 */ /* 0x000fea0003800000 */
[----:B------:R0:W5:Y:S02]  /*6eb0*/  LDG.E.LTC128B R173, desc[UR36][R2.64+0xa0] ;  /* 0x0000a02402ad7981 */ /* 0x000164000c1e1920 */
.L_x_204:
[----:B------:R-:W-:Y:S05]  /*6ec0*/  BSYNC B1 ;  /* 0x0000000000017941 */ /* 0x000fea0003800000 */
.L_x_203:
[----:B0----5:R-:W-:Y:S01]  /*6ed0*/  FMUL R11, R173, R22 ;  /* 0x00000016ad0b7220 */ /* 0x021fe20000400000 */
[----:B------:R-:W-:Y:S01]  /*6ee0*/  ISETP.GT.AND P2, PT, R0, 0x29, P0 ;  /* 0x000000290000780c */ /* 0x000fe20000744270 */
[----:B------:R-:W-:Y:S02]  /*6ef0*/  BSSY B1, `(.L_x_205) ;  /* 0x0000005000017945 */ /* 0x000fe40003800000 */
[----:B------:R-:W-:-:S05]  /*6f00*/  FFMA R11, R44, R23, R11 ;  /* 0x000000172c0b7223 */ /* 0x000fca000000000b */
[----:B------:R0:W-:Y:S05]  /*6f10*/  @P3 STG.E desc[UR36][R4.64+0xa0], R11 ;  /* 0x0000a00b04003986 */ /* 0x0001ea000c101924 */
[----:B------:R-:W-:Y:S05]  /*6f20*/  @!P2 BRA `(.L_x_206) ;  /* 0x000000000004a947 */ /* 0x000fea0003800000 */
[----:B------:R0:W5:Y:S02]  /*6f30*/  LDG.E.LTC128B R173, desc[UR36][R2.64+0xa4] ;  /* 0x0000a42402ad7981 */ /* 0x000164000c1e1920 */
.L_x_206:
[----:B------:R-:W-:Y:S05]  /*6f40*/  BSYNC B1 ;  /* 0x0000000000017941 */ /* 0x000fea0003800000 */
.L_x_205:
[----:B-----5:R-:W-:Y:S01]  /*6f50*/  FMUL R10, R173, R22 ;  /* 0x00000016ad0a7220 */ /* 0x020fe20000400000 */
[----:B------:R-:W-:Y:S01]  /*6f60*/  ISETP.GT.AND P3, PT, R0, 0x28, P1 ;  /* 0x000000280000780c */ /* 0x000fe20000f64270 */
[----:B------:R-:W-:Y:S02]  /*6f70*/  BSSY B1, `(.L_x_207) ;  /* 0x0000005000017945 */ /* 0x000fe40003800000 */
[----:B------:R-:W-:-:S05]  /*6f80*/  FFMA R45, R45, R23, R10 ;  /* 0x000000172d2d7223 */ /* 0x000fca000000000a */
[----:B------:R0:W-:Y:S05]  /*6f90*/  @P2 STG.E desc[UR36][R4.64+0xa4], R45 ;  /* 0x0000a42d04002986 */ /* 0x0001ea000c101924 */
[----:B------:R-:W-:Y:S05]  /*6fa0*/  @!P3 BRA `(.L_x_208) ;  /* 0x000000000004b947 */ /* 0x000fea0003800000 */
[----:B------:R0:W5:Y:S02]  /*6fb0*/  LDG.E.LTC128B R173, desc[UR36][R8.64+0xa0] ;  /* 0x0000a02408ad7981 */ /* 0x000164000c1e1920 */
.L_x_208:
[----:B------:R-:W-:Y:S05]  /*6fc0*/  BSYNC B1 ;  /* 0x0000000000017941 */ /* 0x000fea0003800000 */
.L_x_207:
[----:B0----5:R-:W-:Y:S01]  /*6fd0*/  FMUL R11, R173, R22 ;  /* 0x00000016ad0b7220 */ /* 0x021fe20000400000 */
[----:B------:R-:W-:Y:S01]  /*6fe0*/  ISETP.GT.AND P2, PT, R0, 0x29, P1 ;  /* 0x000000290000780c */ /* 0x000fe20000f44270 */
[----:B------:R-:W-:Y:S02]  /*6ff0*/  BSSY B1, `(.L_x_209) ;  /* 0x0000005000017945 */ /* 0x000fe40003800000 */
[----:B------:R-:W-:-:S05]  /*7000*/  FFMA R11, R46, R23, R11 ;  /* 0x000000172e0b7223 */ /* 0x000fca000000000b */
[----:B------:R0:W-:Y:S05]  /*7010*/  @P3 STG.E desc[UR36][R6.64+0xa0], R11 ;  /* 0x0000a00b06003986 */ /* 0x0001ea000c101924 */
[----:B------:R-:W-:Y:S05]  /*7020*/  @!P2 BRA `(.L_x_210) ;  /* 0x000000000004a947 */ /* 0x000fea0003800000 */
[----:B------:R0:W5:Y:S02]  /*7030*/  LDG.E.LTC128B R173, desc[UR36][R8.64+0xa4] ;  /* 0x0000a42408ad7981 */ /* 0x000164000c1e1920 */
.L_x_210:
[----:B------:R-:W-:Y:S05]  /*7040*/  BSYNC B1 ;  /* 0x0000000000017941 */ /* 0x000fea0003800000 */
.L_x_209:
[----:B-----5:R-:W-:Y:S01]  /*7050*/  FMUL R10, R173, R22 ;  /* 0x00000016ad0a7220 */ /* 0x020fe20000400000 */
[----:B------:R-:W-:Y:S01]  /*7060*/  ISETP.GT.AND P3, PT, R0, 0x30, P0 ;  /* 0x000000300000780c */ /* 0x000fe20000764270 */
[----:B------:R-:W-:Y:S02]  /*7070*/  BSSY B1, `(.L_x_211) ;  /* 0x0000005000017945 */ /* 0x000fe40003800000 */
[----:B------:R-:W-:-:S05]  /*7080*/  FFMA R47, R47, R23, R10 ;  /* 0x000000172f2f7223 */ /* 0x000fca000000000a */
[----:B------:R0:W-:Y:S05]  /*7090*/  @P2 STG.E desc[UR36][R6.64+0xa4], R47 ;  /* 0x0000a42f06002986 */ /* 0x0001ea000c101924 */
[----:B------:R-:W-:Y:S05]  /*70a0*/  @!P3 BRA `(.L_x_212) ;  /* 0x000000000004b947 */ /* 0x000fea0003800000 */
[----:B------:R0:W5:Y:S02]  /*70b0*/  LDG.E.LTC128B R173, desc[UR36][R2.64+0xc0] ;  /* 0x0000c02402ad7981 */ /* 0x000164000c1e1920 */
.L_x_212:
[----:B------:R-:W-:Y:S05]  /*70c0*/  BSYNC B1 ;  /* 0x0000000000017941 */ /* 0x000fea0003800000 */
.L_x_211:
[----:B0----5:R-:W-:Y:S01]  /*70d0*/  FMUL R11, R173, R22 ;  /* 0x00000016ad0b7220 */ /* 0x021fe20000400000 */
[----:B------:R-:W-:Y:S01]  /*70e0*/  ISETP.GT.AND P2, PT, R0, 0x31, P0 ;  /* 0x000000310000780c */ /* 0x000fe20000744270 */
[----:B------:R-:W-:Y:S02]  /*70f0*/  BSSY B1, `(.L_x_213) ;  /* 0x0000005000017945 */ /* 0x000fe40003800000 */
[----:B------:R-:W-:-:S05]  /*7100*/  FFMA R11, R48, R23, R11 ;  /* 0x00000017300b7223 */ /* 0x000fca000000000b */
[----:B------:R0:W-:Y:S05]  /*7110*/  @P3 STG.E desc[UR36][R4.64+0xc0], R11 ;  /* 0x0000c00b04003986 */ /* 0x0001ea000c101924 */
[----:B------:R-:W-:Y:S05]  /*7120*/  @!P2 BRA `(.L_x_214) ;  /* 0x000000000004a947 */ /* 0x000fea0003800000 */
[----:B------:R0:W5:Y:S02]  /*7130*/  LDG.E.LTC128B R173, desc[UR36][R2.64+0xc4] ;  /* 0x0000c42402ad7981 */ /* 0x000164000c1e1920 */
.L_x_214:
[----:B------:R-:W-:Y:S05]  /*7140*/  BSYNC B1 ;  /* 0x0000000000017941 */ /* 0x000fea0003800000 */
.L_x_213:
[----:B-----5:R-:W-:Y:S01]  /*7150*/  FMUL R10, R173, R22 ;  /* 0x00000016ad0a7220 */ /* 0x020fe20000400000 */
[----:B------:R-:W-:Y:S01]  /*7160*/  ISETP.GT.AND P3, PT, R0, 0x30, P1 ;  /* 0x000000300000780c */ /* 0x000fe20000f64270 */
[----:B------:R-:W-:Y:S02]  /*7170*/  BSSY B1, `(.L_x_215) ;  /* 0x0000005000017945 */ /* 0x000fe40003800000 */
[----:B------:R-:W-:-:S05]  /*7180*/  FFMA R49, R49, R23, R10 ;  /* 0x0000001731317223 */ /* 0x000fca000000000a */
[----:B------:R0:W-:Y:S05]  /*7190*/  @P2 STG.E desc[UR36][R4.64+0xc4], R49 ;  /* 0x0000c43104002986 */ /* 0x0001ea000c101924 */
[----:B------:R-:W-:Y:S05]  /*71a0*/  @!P3 BRA `(.L_x_216) ;  /* 0x000000000004b947 */ /* 0x000fea0003800000 */
[----:B------:R0:W5:Y:S02]  /*71b0*/  LDG.E.LTC128B R173, desc[UR36][R8.64+0xc0] ;  /* 0x0000c02408ad7981 */ /* 0x000164000c1e1920 */
.L_x_216:
[----:B------:R-:W-:Y:S05]  /*71c0*/  BSYNC B1 ;  /* 0x0000000000017941 */ /* 0x000fea0003800000 */
.L_x_215:
[----:B0----5:R-:W-:Y:S01]  /*71d0*/  FMUL R11, R173, R22 ;  /* 0x00000016ad0b7220 */ /* 0x021fe20000400000 */
[----:B------:R-:W-:Y:S01]  /*71e0*/  ISETP.GT.AND P2, PT, R0, 0x31, P1 ;  /* 0x000000310000780c */ /* 0x000fe20000f44270 */
[----:B------:R-:W-:Y:S02]  /*71f0*/  BSSY B1, `(.L_x_217) ;  /* 0x0000005000017945 */ /* 0x000fe40003800000 */
[----:B------:R-:W-:-:S05]  /*7200*/  FFMA R11, R50, R23, R11 ;  /* 0x00000017320b7223 */ /* 0x000fca000000000b */
[----:B------:R0:W-:Y:S05]  /*7210*/  @P3 STG.E desc[UR36][R6.64+0xc0], R11 ;  /* 0x0000c00b06003986 */ /* 0x0001ea000c101924 */
[----:B------:R-:W-:Y:S05]  /*7220*/  @!P2 BRA `(.L_x_218) ;  /* 0x000000000004a947 */ /* 0x000fea0003800000 */
[----:B------:R0:W5:Y:S02]  /*7230*/  LDG.E.LTC128B R173, desc[UR36][R8.64+0xc4] ;  /* 0x0000c42408ad7981 */ /* 0x000164000c1e1920 */
.L_x_218:
[----:B------:R-:W-:Y:S05]  /*7240*/  BSYNC B1 ;  /* 0x0000000000017941 */ /* 0x000fea0003800000 */
.L_x_217:
[----:B-----5:R-:W-:Y:S01]  /*7250*/  FMUL R10, R173, R22 ;  /* 0x00000016ad0a7220 */ /* 0x020fe20000400000 */
[----:B------:R-:W-:Y:S01]  /*7260*/  ISETP.GT.AND P3, PT, R0, 0x38, P0 ;  /* 0x000000380000780c */ /* 0x000fe20000764270 */
[----:B------:R-:W-:Y:S02]  /*7270*/  BSSY B1, `(.L_x_219) ;  /* 0x0000005000017945 */ /* 0x000fe40003800000 */
[----:B------:R-:W-:-:S05]  /*7280*/  FFMA R51, R51, R23, R10 ;  /* 0x0000001733337223 */ /* 0x000fca000000000a */
[----:B------:R0:W-:Y:S05]  /*7290*/  @P2 STG.E desc[UR36][R6.64+0xc4], R51 ;  /* 0x0000c43306002986 */ /* 0x0001ea000c101924 */
[----:B------:R-:W-:Y:S05]  /*72a0*/  @!P3 BRA `(.L_x_220) ;  /* 0x000000000004b947 */ /* 0x000fea0003800000 */
[----:B------:R0:W5:Y:S02]  /*72b0*/  LDG.E.LTC128B R173, desc[UR36][R2.64+0xe0] ;  /* 0x0000e02402ad7981 */ /* 0x000164000c1e1920 */
.L_x_220:
[----:B------:R-:W-:Y:S05]  /*72c0*/  BSYNC B1 ;  /* 0x0000000000017941 */ /* 0x000fea0003800000 */
.L_x_219:
[----:B0----5:R-:W-:Y:S01]  /*72d0*/  FMUL R11, R173, R22 ;  /* 0x00000016ad0b7220 */ /* 0x021fe20000400000 */
[----:B------:R-:W-:Y:S01]  /*72e0*/  ISETP.GT.AND P2, PT, R0, 0x39, P0 ;  /* 0x000000390000780c */ /* 0x000fe20000744270 */
[----:B------:R-:W-:Y:S02]  /*72f0*/  BSSY B1, `(.L_x_221) ;  /* 0x0000005000017945 */ /* 0x000fe40003800000 */
[----:B------:R-:W-:-:S05]  /*7300*/  FFMA R11, R52, R23, R11 ;  /* 0x00000017340b7223 */ /* 0x000fca000000000b */
[----:B------:R0:W-:Y:S05]  /*7310*/  @P3 STG.E desc[UR36][R4.64+0xe0], R11 ;  /* 0x0000e00b04003986 */ /* 0x0001ea000c101924 */
[----:B------:R-:W-:Y:S05]  /*7320*/  @!P2 BRA `(.L_x_222) ;  /* 0x000000000004a947 */ /* 0x000fea0003800000 */
[----:B------:R0:W5:Y:S02]  /*7330*/  LDG.E.LTC128B R173, desc[UR36][R2.64+0xe4] ;  /* 0x0000e42402ad7981 */ /* 0x000164000c1e1920 */
.L_x_222:
[----:B------:R-:W-:Y:S05]  /*7340*/  BSYNC B1 ;  /* 0x0000000000017941 */ /* 0x000fea0003800000 */
.L_x_221:
[----:B-----5:R-:W-:Y:S01]  /*7350*/  FMUL R10, R173, R22 ;  /* 0x00000016ad0a7220 */ /* 0x020fe20000400000 */
[----:B------:R-:W-:Y:S01]  /*7360*/  ISETP.GT.AND P3, PT, R0, 0x38, P1 ;  /* 0x000000380000780c */ /* 0x000fe20000f64270 */
[----:B------:R-:W-:Y:S02]  /*7370*/  BSSY B1, `(.L_x_223) ;  /* 0x0000005000017945 */ /* 0x000fe40003800000 */
[----:B------:R-:W-:-:S05]  /*7380*/  FFMA R53, R53, R23, R10 ;  /* 0x0000001735357223 */ /* 0x000fca000000000a */
[----:B------:R0:W-:Y:S05]  /*7390*/  @P2 STG.E desc[UR36][R4.64+0xe4], R53 ;  /* 0x0000e43504002986 */ /* 0x0001ea000c101924 */
[----:B------:R-:W-:Y:S05]  /*73a0*/  @!P3 BRA `(.L_x_224) ;  /* 0x000000000004b947 */ /* 0x000fea0003800000 */
[----:B------:R0:W5:Y:S02]  /*73b0*/  LDG.E.LTC128B R173, desc[UR36][R8.64+0xe0] ;  /* 0x0000e02408ad7981 */ /* 0x000164000c1e1920 */
.L_x_224:
[----:B------:R-:W-:Y:S05]  /*73c0*/  BSYNC B1 ;  /* 0x0000000000017941 */ /* 0x000fea0003800000 */
.L_x_223:
[----:B0----5:R-:W-:Y:S01]  /*73d0*/  FMUL R11, R173, R22 ;  /* 0x00000016ad0b7220 */ /* 0x021fe20000400000 */
[----:B------:R-:W-:Y:S01]  /*73e0*/  ISETP.GT.AND P2, PT, R0, 0x39, P1 ;  /* 0x000000390000780c */ /* 0x000fe20000f44270 */
[----:B------:R-:W-:Y:S02]  /*73f0*/  BSSY B1, `(.L_x_225) ;  /* 0x0000005000017945 */ /* 0x000fe40003800000 */
[----:B------:R-:W-:-:S05]  /*7400*/  FFMA R11, R54, R23, R11 ;  /* 0x00000017360b7223 */ /* 0x000fca000000000b */
[----:B------:R0:W-:Y:S05]  /*7410*/  @P3 STG.E desc[UR36][R6.64+0xe0], R11 ;  /* 0x0000e00b06003986 */ /* 0x0001ea000c101924 */
[----:B------:R-:W-:Y:S05]  /*7420*/  @!P2 BRA `(.L_x_226) ;  /* 0x000000000004a947 */ /* 0x000fea0003800000 */
[----:B------:R0:W5:Y:S02]  /*7430*/  LDG.E.LTC128B R173, desc[UR36][R8.64+0xe4] ;  /* 0x0000e42408ad7981 */ /* 0x000164000c1e1920 */
.L_x_226:
[----:B------:R-:W-:Y:S05]  /*7440*/  BSYNC B1 ;  /* 0x0000000000017941 */ /* 0x000fea0003800000 */
.L_x_225:
[----:B-----5:R-:W-:Y:S01]  /*7450*/  FMUL R10, R173, R22 ;  /* 0x00000016ad0a7220 */ /* 0x020fe20000400000 */
[----:B------:R-:W-:Y:S01]  /*7460*/  ISETP.GT.AND P3, PT, R0, 0x40, P0 ;  /* 0x000000400000780c */ /* 0x000fe20000764270 */
[----:B------:R-:W-:Y:S02]  /*7470*/  BSSY B1, `(.L_x_227) ;  /* 0x0000005000017945 */ /* 0x000fe40003800000 */
[----:B------:R-:W-:-:S05]  /*7480*/  FFMA R55, R55, R23, R10 ;  /* 0x0000001737377223 */ /* 0x000fca000000000a */
[----:B------:R0:W-:Y:S05]  /*7490*/  @P2 STG.E desc[UR36][R6.64+0xe4], R55 ;  /* 0x0000e43706002986 */ /* 0x0001ea000c101924 */
[----:B------:R-:W-:Y:S05]  /*74a0*/  @!P3 BRA `(.L_x_228) ;  /* 0x000000000004b947 */ /* 0x000fea0003800000 */
[----:B------:R0:W5:Y:S02]  /*74b0*/  LDG.E.LTC128B R173, desc[UR36][R2.64+0x100] ;  /* 0x0001002402ad7981 */ /* 0x000164000c1e1920 */
.L_x_228:
[----:B------:R-:W-:Y:S05]  /*74c0*/  BSYNC B1 ;  /* 0x0000000000017941 */ /* 0x000fea0003800000 */
.L_x_227:
[----:B0----5:R-:W-:Y:S01]  /*74d0*/  FMUL R11, R173, R22 ;  /* 0x00000016ad0b7220 */ /* 0x021fe20000400000 */
[----:B------:R-:W-:Y:S01]  /*74e0*/  ISETP.GT.AND P2, PT, R0, 0x41, P0 ;  /* 0x000000410000780c */ /* 0x000fe20000744270 */
[----:B------:R-:W-:Y:S02]  /*74f0*/  BSSY B1, `(.L_x_229) ;  /* 0x0000005000017945 */ /* 0x000fe40003800000 */
[----:B------:R-:W-:-:S05]  /*7500*/  FFMA R11, R56, R23, R11 ;  /* 0x00000017380b7223 */ /* 0x000fca000000000b */
[----:B------:R0:W-:Y:S05]  /*7510*/  @P3 STG.E desc[UR36][R4.64+0x100], R11 ;  /* 0x0001000b04003986 */ /* 0x0001ea000c101924 */
[----:B------:R-:W-:Y:S05]  /*7520*/  @!P2 BRA `(.L_x_230) ;  /* 0x000000000004a947 */ /* 0x000fea0003800000 */
[----:B------:R0:W5:Y:S02]  /*7530*/  LDG.E.LTC128B R173, desc[UR36][R2.64+0x104] ;  /* 0x0001042402ad7981 */ /* 0x000164000c1e1920 */
.L_x_230:
[----:B------:R-:W-:Y:S05]  /*7540*/  BSYNC B1 ;  /* 0x0000000000017941 */ /* 0x000fea0003800000 */
.L_x_229:
[----:B-----5:R-:W-:Y:S01]  /*7550*/  FMUL R10, R173, R22 ;  /* 0x00000016ad0a7220 */ /* 0x020fe20000400000 */
[----:B------:R-:W-:Y:S01]  /*7560*/  ISETP.GT.AND P3, PT, R0, 0x40, P1 ;  /* 0x000000400000780c */ /* 0x000fe20000f64270 */
[----:B------:R-:W-:Y:S02]  /*7570*/  BSSY B1, `(.L_x_231) ;  /* 0x0000005000017945 */ /* 0x000fe40003800000 */
[----:B------:R-:W-:-:S05]  /*7580*/  FFMA R57, R57, R23, R10 ;  /* 0x0000001739397223 */ /* 0x000fca000000000a */
[----:B------:R0:W-:Y:S05]  /*7590*/  @P2 STG.E desc[UR36][R4.64+0x104], R57 ;  /* 0x0001043904002986 */ /* 0x0001ea000c101924 */
[----:B------:R-:W-:Y:S05]  /*75a0*/  @!P3 BRA `(.L_x_232) ;  /* 0x000000000004b947 */ /* 0x000fea0003800000 */
[----:B------:R0:W5:Y:S02]  /*75b0*/  LDG.E.LTC128B R173, desc[UR36][R8.64+0x100] ;  /* 0x0001002408ad7981 */ /* 0x000164000c1e1920 */
.L_x_232:
[----:B------:R-:W-:Y:S05]  /*75c0*/  BSYNC B1 ;  /* 0x0000000000017941 */ /* 0x000fea0003800000 */
.L_x_231:
[----:B0----5:R-:W-:Y:S01]  /*75d0*/  FMUL R11, R173, R22 ;  /* 0x00000016ad0b7220 */ /* 0x021fe20000400000 */
[----:B------:R-:W-:Y:S01]  /*75e0*/  ISETP.GT.AND P2, PT, R0, 0x41, P1 ;  /* 0x000000410000780c */ /* 0x000fe20000f44270 */
[----:B------:R-:W-:Y:S02]  /*75f0*/  BSSY B1, `(.L_x_233) ;  /* 0x0000005000017945 */ /* 0x000fe40003800000 */
[----:B------:R-:W-:-:S05]  /*7600*/  FFMA R11, R58, R23, R11 ;  /* 0x000000173a0b7223 */ /* 0x000fca000000000b */
[----:B------:R0:W-:Y:S05]  /*7610*/  @P3 STG.E desc[UR36][R6.64+0x100], R11 ;  /* 0x0001000b06003986 */ /* 0x0001ea000c101924 */
[----:B------:R-:W-:Y:S05]  /*7620*/  @!P2 BRA `(.L_x_234) ;  /* 0x000000000004a947 */ /* 0x000fea0003800000 */
[----:B------:R0:W5:Y:S02]  /*7630*/  LDG.E.LTC128B R173, desc[UR36][R8.64+0x104] ;  /* 0x0001042408ad7981 */ /* 0x000164000c1e1920 */
.L_x_234:
[----:B------:R-:W-:Y:S05]  /*7640*/  BSYNC B1 ;  /* 0x0000000000017941 */ /* 0x000fea0003800000 */
.L_x_233:
[----:B-----5:R-:W-:Y:S01]  /*7650*/  FMUL R10, R173, R22 ;  /* 0x00000016ad0a7220 */ /* 0x020fe20000400000 */
[----:B------:R-:W-:Y:S01]  /*7660*/  ISETP.GT.AND P3, PT, R0, 0x48, P0 ;  /* 0x000000480000780c */ /* 0x000fe20000764270 */
[----:B------:R-:W-:Y:S02]  /*7670*/  BSSY B1, `(.L_x_235) ;  /* 0x0000005000017945 */ /* 0x000fe40003800000 */
[----:B------:R-:W-:-:S05]  /*7680*/  FFMA R59, R59, R23, R10 ;  /* 0x000000173b3b7223 */ /* 0x000fca000000000a */
[----:B------:R0:W-:Y:S05]  /*7690*/  @P2 STG.E desc[UR36][R6.64+0x104], R59 ;  /* 0x0001043b06002986 */ /* 0x0001ea000c101924 */
[----:B------:R-:W-:Y:S05]  /*76a0*/  @!P3 BRA `(.L_x_236) ;  /* 0x000000000004b947 */ /* 0x000fea0003800000 */
[----:B------:R0:W5:Y:S02]  /*76b0*/  LDG.E.LTC128B R173, desc[UR36][R2.64+0x120] ;  /* 0x0001202402ad7981 */ /* 0x000164000c1e1920 */
.L_x_236:
[----:B------:R-:W-:Y:S05]  /*76c0*/  BSYNC B1 ;  /* 0x0000000000017941 */ /* 0x000fea0003800000 */
.L_x_235:
[----:B0----5:R-:W-:Y:S01]  /*76d0*/  FMUL R11, R173, R22 ;  /* 0x00000016ad0b7220 */ /* 0x021fe20000400000 */
[----:B------:R-:W-:Y:S01]  /*76e0*/  ISETP.GT.AND P2, PT, R0, 0x49, P0 ;  /* 0x000000490000780c */ /* 0x000fe20000744270 */
[----:B------:R-:W-:Y:S02]  /*76f0*/  BSSY B1, `(.L_x_237) ;  /* 0x0000005000017945 */ /* 0x000fe40003800000 */
[----:B------:R-:W-:-:S05]  /*7700*/  FFMA R11, R60, R23, R11 ;  /* 0x000000173c0b7223 */ /* 0x000fca000000000b */
[----:B------:R0:W-:Y:S05]  /*7710*/  @P3 STG.E desc[UR36][R4.64+0x120], R11 ;  /* 0x0001200b04003986 */ /* 0x0001ea000c101924 */
[----:B------:R-:W-:Y:S05]  /*7720*/  @!P2 BRA `(.L_x_238) ;  /* 0x000000000004a947 */ /* 0x000fea0003800000 */
[----:B------:R0:W5:Y:S02]  /*7730*/  LDG.E.LTC128B R173, desc[UR36][R2.64+0x124] ;  /* 0x0001242402ad7981 */ /* 0x000164000c1e1920 */
.L_x_238:
[----:B------:R-:W-:Y:S05]  /*7740*/  BSYNC B1 ;  /* 0x0000000000017941 */ /* 0x000fea0003800000 */
.L_x_237:
[----:B-----5:R-:W-:Y:S01]  /*7750*/  FMUL R10, R173, R22 ;  /* 0x00000016ad0a7220 */ /* 0x020fe20000400000 */
[----:B------:R-:W-:Y:S01]  /*7760*/  ISETP.GT.AND P3, PT, R0, 0x48, P1 ;  /* 0x000000480000780c */ /* 0x000fe20000f64270 */
[----:B------:R-:W-:Y:S02]  /*7770*/  BSSY B1, `(.L_x_239) ;  /* 0x0000005000017945 */ /* 0x000fe40003800000 */
[----:B------:R-:W-:-:S05]  /*7780*/  FFMA R61, R61, R23, R10 ;  /* 0x000000173d3d7223 */ /* 0x000fca000000000a */
[----:B------:R0:W-:Y:S05]  /*7790*/  @P2 STG.E desc[UR36][R4.64+0x124], R61 ;  /* 0x0001243d04002986 */ /* 0x0001ea000c101924 */
[----:B------:R-:W-:Y:S05]  /*77a0*/  @!P3 BRA `(.L_x_240) ;  /* 0x000000000004b947 */ /* 0x000fea0003800000 */
[----:B------:R0:W5:Y:S02]  /*77b0*/  LDG.E.LTC128B R173, desc[UR36][R8.64+0x120] ;  /* 0x0001202408ad7981 */ /* 0x000164000c1e1920 */
.L_x_240:
[----:B------:R-:W-:Y:S05]  /*77c0*/  BSYNC B1 ;  /* 0x0000000000017941 */ /* 0x000fea0003800000 */
.L_x_239:
[----:B0----5:R-:W-:Y:S01]  /*77d0*/  FMUL R11, R173, R22 ;  /* 0x00000016ad0b7220 */ /* 0x021fe20000400000 */
[----:B------:R-:W-:Y:S01]  /*77e0*/  ISETP.GT.AND P2, PT, R0, 0x49, P1 ;  /* 0x000000490000780c */ /* 0x000fe20000f44270 */
[----:B------:R-:W-:Y:S02]  /*77f0*/  BSSY B1, `(.L_x_241) ;  /* 0x0000005000017945 */ /* 0x000fe40003800000 */
[----:B------:R-:W-:-:S05]  /*7800*/  FFMA R11, R62, R23, R11 ;  /* 0x000000173e0b7223 */ /* 0x000fca000000000b */
[----:B------:R0:W-:Y:S05]  /*7810*/  @P3 STG.E desc[UR36][R6.64+0x120], R11 ;  /* 0x0001200b06003986 */ /* 0x0001ea000c101924 */
[----:B------:R-:W-:Y:S05]  /*7820*/  @!P2 BRA `(.L_x_242) ;  /* 0x000000000004a947 */ /* 0x000fea0003800000 */
[----:B------:R0:W5:Y:S02]  /*7830*/  LDG.E.LTC128B R173, desc[UR36][R8.64+0x124] ;  /* 0x0001242408ad7981 */ /* 0x000164000c1e1920 */
.L_x_242:
[----:B------:R-:W-:Y:S05]  /*7840*/  BSYNC B1 ;  /* 0x0000000000017941 */ /* 0x000fea0003800000 */
.L_x_241:
[----:B-----5:R-:W-:Y:S01]  /*7850*/  FMUL R10, R173, R22 ;  /* 0x00000016ad0a7220 */ /* 0x020fe20000400000 */
[----:B------:R-:W-:Y:S01]  /*7860*/  ISETP.GT.AND P3, PT, R0, 0x50, P0 ;  /* 0x000000500000780c */ /* 0x000fe20000764270 */
[----:B------:R-:W-:Y:S02]  /*7870*/  BSSY B1, `(.L_x_243) ;  /* 0x0000005000017945 */ /* 0x000fe40003800000 */
[----:B------:R-:W-:-:S05]  /*7880*/  FFMA R63, R63, R23, R10 ;  /* 0x000000173f3f7223 */ /* 0x000fca000000000a */
[----:B------:R0:W-:Y:S05]  /*7890*/  @P2 STG.E desc[UR36][R6.64+0x124], R63 ;  /* 0x0001243f06002986 */ /* 0x0001ea000c101924 */
[----:B------:R-:W-:Y:S05]  /*78a0*/  @!P3 BRA `(.L_x_244) ;  /* 0x000000000004b947 */ /* 0x000fea0003800000 */
[----:B------:R0:W5:Y:S02]  /*78b0*/  LDG.E.LTC128B R173, desc[UR36][R2.64+0x140] ;  /* 0x0001402402ad7981 */ /* 0x000164000c1e1920 */
.L_x_244:
[----:B------:R-:W-:Y:S05]  /*78c0*/  BSYNC B1 ;  /* 0x0000000000017941 */ /* 0x000fea0003800000 */
.L_x_243:
[----:B0----5:R-:W-:Y:S01]  /*78d0*/  FMUL R11, R173, R22 ;  /* 0x00000016ad0b7220 */ /* 0x021fe20000400000 */
[----:B------:R-:W-:Y:S01]  /*78e0*/  ISETP.GT.AND P2, PT, R0, 0x51, P0 ;  /* 0x000000510000780c */ /* 0x000fe20000744270 */
[----:B------:R-:W-:Y:S02]  /*78f0*/  BSSY B1, `(.L_x_245) ;  /* 0x0000005000017945 */ /* 0x000fe40003800000 */
[----:B------:R-:W-:-:S05]  /*7900*/  FFMA R11, R64, R23, R11 ;  /* 0x00000017400b7223 */ /* 0x000fca000000000b */
[----:B------:R0:W-:Y:S05]  /*7910*/  @P3 STG.E desc[UR36][R4.64+0x140], R11 ;  /* 0x0001400b04003986 */ /* 0x0001ea000c101924 */
[----:B------:R-:W-:Y:S05]  /*7920*/  @!P2 BRA `(.L_x_246) ;  /* 0x000000000004a947 */ /* 0x000fea0003800000 */
[----:B------:R0:W5:Y:S02]  /*7930*/  LDG.E.LTC128B R173, desc[UR36][R2.64+0x144] ;  /* 0x0001442402ad7981 */ /* 0x000164000c1e1920 */
.L_x_246:
[----:B------:R-:W-:Y:S05]  /*7940*/  BSYNC B1 ;  /* 0x0000000000017941 */ /* 0x000fea0003800000 */
.L_x_245:
[----:B-----5:R-:W-:Y:S01]  /*7950*/  FMUL R10, R173, R22 ;  /* 0x00000016ad0a7220 */ /* 0x020fe20000400000 */
[----:B------:R-:W-:Y:S01]  /*7960*/  ISETP.GT.AND P3, PT, R0, 0x50, P1 ;  /* 0x000000500000780c */ /* 0x000fe20000f64270 */
[----:B------:R-:W-:Y:S02]  /*7970*/  BSSY B1, `(.L_x_247) ;  /* 0x0000005000017945 */ /* 0x000fe40003800000 */
[----:B------:R-:W-:-:S05]  /*7980*/  FFMA R65, R65, R23, R10 ;  /* 0x0000001741417223 */ /* 0x000fca000000000a */
[----:B------:R0:W-:Y:S05]  /*7990*/  @P2 STG.E desc[UR36][R4.64+0x144], R65 ;  /* 0x0001444104002986 */ /* 0x0001ea000c101924 */
[----:B------:R-:W-:Y:S05]  /*79a0*/  @!P3 BRA `(.L_x_248) ;  /* 0x000000000004b947 */ /* 0x000fea0003800000 */
[----:B------:R0:W5:Y:S02]  /*79b0*/  LDG.E.LTC128B R173, desc[UR36][R8.64+0x140] ;  /* 0x0001402408ad7981 */ /* 0x000164000c1e1920 */
.L_x_248:
[----:B------:R-:W-:Y:S05]  /*79c0*/  BSYNC B1 ;  /* 0x0000000000017941 */ /* 0x000fea0003800000 */
.L_x_247:
[----:B0----5:R-:W-:Y:S01]  /*79d0*/  FMUL R11, R173, R22 ;  /* 0x00000016ad0b7220 */ /* 0x021fe20000400000 */
[----:B------:R-:W-:Y:S01]  /*79e0*/  ISETP.GT.AND P2, PT, R0, 0x51, P1 ;  /* 0x000000510000780c */ /* 0x000fe20000f44270 */
[----:B------:R-:W-:Y:S02]  /*79f0*/  BSSY B1, `(.L_x_249) ;  /* 0x0000005000017945 */ /* 0x000fe40003800000 */
[----:B------:R-:W-:-:S05]  /*7a00*/  FFMA R11, R66, R23, R11 ;  /* 0x00000017420b7223 */ /* 0x000fca000000000b */
[----:B------:R0:W-:Y:S05]  /*7a10*/  @P3 STG.E desc[UR36][R6.64+0x140], R11 ;  /* 0x0001400b06003986 */ /* 0x0001ea000c101924 */
[----:B------:R-:W-:Y:S05]  /*7a20*/  @!P2 BRA `(.L_x_250) ;  /* 0x000000000004a947 */ /* 0x000fea0003800000 */
[----:B------:R0:W5:Y:S02]  /*7a30*/  LDG.E.LTC128B R173, desc[UR36][R8.64+0x144] ;  /* 0x0001442408ad7981 */ /* 0x000164000c1e1920 */
.L_x_250:
[----:B------:R-:W-:Y:S05]  /*7a40*/  BSYNC B1 ;  /* 0x0000000000017941 */ /* 0x000fea0003800000 */
.L_x_249:
[----:B-----5:R-:W-:Y:S01]  /*7a50*/  FMUL R10, R173, R22 ;  /* 0x00000016ad0a7220 */ /* 0x020fe20000400000 */
[----:B------:R-:W-:Y:S01]  /*7a60*/  ISETP.GT.AND P3, PT, R0, 0x58, P0 ;  /* 0x000000580000780c */ /* 0x000fe20000764270 */
[----:B------:R-:W-:Y:S02]  /*7a70*/  BSSY B1, `(.L_x_251) ;  /* 0x0000005000017945 */ /* 0x000fe40003800000 */
[----:B------:R-:W-:-:S05]  /*7a80*/  FFMA R67, R67, R23, R10 ;  /* 0x0000001743437223 */ /* 0x000fca000000000a */
[----:B------:R0:W-:Y:S05]  /*7a90*/  @P2 STG.E desc[UR36][R6.64+0x144], R67 ;  /* 0x0001444306002986 */ /* 0x0001ea000c101924 */
[----:B------:R-:W-:Y:S05]  /*7aa0*/  @!P3 BRA `(.L_x_252) ;  /* 0x000000000004b947 */ /* 0x000fea0003800000 */
[----:B------:R0:W5:Y:S02]  /*7ab0*/  LDG.E.LTC128B R173, desc[UR36][R2.64+0x160] ;  /* 0x0001602402ad7981 */ /* 0x000164000c1e1920 */
.L_x_252:
[----:B------:R-:W-:Y:S05]  /*7ac0*/  BSYNC B1 ;  /* 0x0000000000017941 */ /* 0x000fea0003800000 */
.L_x_251:
[----:B0----5:R-:W-:Y:S01]  /*7ad0*/  FMUL R11, R173, R22 ;  /* 0x00000016ad0b7220 */ /* 0x021fe20000400000 */
[----:B------:R-:W-:Y:S01]  /*7ae0*/  ISETP.GT.AND P2, PT, R0, 0x59, P0 ;  /* 0x000000590000780c */ /* 0x000fe20000744270 */
[----:B------:R-:W-:Y:S02]  /*7af0*/  BSSY B1, `(.L_x_253) ;  /* 0x0000005000017945 */ /* 0x000fe40003800000 */
[----:B------:R-:W-:-:S05]  /*7b00*/  FFMA R11, R68, R23, R11 ;  /* 0x00000017440b7223 */ /* 0x000fca000000000b */
[----:B------:R0:W-:Y:S05]  /*7b10*/  @P3 STG.E desc[UR36][R4.64+0x160], R11 ;  /* 0x0001600b04003986 */ /* 0x0001ea000c101924 */
[----:B------:R-:W-:Y:S05]  /*7b20*/  @!P2 BRA `(.L_x_254) ;  /* 0x000000000004a947 */ /* 0x000fea0003800000 */
[----:B------:R0:W5:Y:S02]  /*7b30*/  LDG.E.LTC128B R173, desc[UR36][R2.64+0x164] ;  /* 0x0001642402ad7981 */ /* 0x000164000c1e1920 */
.L_x_254:
[----:B------:R-:W-:Y:S05]  /*7b40*/  BSYNC B1 ;  /* 0x0000000000017941 */ /* 0x000fea0003800000 */
.L_x_253:
[----:B-----5:R-:W-:Y:S01]  /*7b50*/  FMUL R10, R173, R22 ;  /* 0x00000016ad0a7220 */ /* 0x020fe20000400000 */
[----:B------:R-:W-:Y:S01]  /*7b60*/  ISETP.GT.AND P3, PT, R0, 0x58, P1 ;  /* 0x000000580000780c */ /* 0x000fe20000f64270 */
[----:B------:R-:W-:Y:S02]  /*7b70*/  BSSY B1, `(.L_x_255) ;  /* 0x0000005000017945 */ /* 0x000fe40003800000 */
[----:B------:R-:W-:-:S05]  /*7b80*/  FFMA R69, R69, R23, R10 ;  /* 0x0000001745457223 */ /* 0x000fca000000000a */
[----:B------:R0:W-:Y:S05]  /*7b90*/  @P2 STG.E desc[UR36][R4.64+0x164], R69 ;  /* 0x0001644504002986 */ /* 0x0001ea000c101924 */
[----:B------:R-:W-:Y:S05]  /*7ba0*/  @!P3 BRA `(.L_x_256) ;  /* 0x000000000004b947 */ /* 0x000fea0003800000 */
[----:B------:R0:W5:Y:S02]  /*7bb0*/  LDG.E.LTC128B R173, desc[UR36][R8.64+0x160] ;  /* 0x0001602408ad7981 */ /* 0x000164000c1e1920 */
.L_x_256:
[----:B------:R-:W-:Y:S05]  /*7bc0*/  BSYNC B1 ;  /* 0x0000000000017941 */ /* 0x000fea0003800000 */
.L_x_255:
[----:B0----5:R-:W-:Y:S01]  /*7bd0*/  FMUL R11, R173, R22 ;  /* 0x00000016ad0b7220 */ /* 0x021fe20000400000 */
[----:B------:R-:W-:Y:S01]  /*7be0*/  ISETP.GT.AND P2, PT, R0, 0x59, P1 ;  /* 0x000000590000780c */ /* 0x000fe20000f44270 */
[----:B------:R-:W-:Y:S02]  /*7bf0*/  BSSY B1, `(.L_x_257) ;  /* 0x0000005000017945 */ /* 0x000fe40003800000 */
[----:B------:R-:W-:-:S05]  /*7c00*/  FFMA R11, R70, R23, R11 ;  /* 0x00000017460b7223 */ /* 0x000fca000000000b */
[----:B------:R0:W-:Y:S05]  /*7c10*/  @P3 STG.E desc[UR36][R6.64+0x160], R11 ;  /* 0x0001600b06003986 */ /* 0x0001ea000c101924 */
[----:B------:R-:W-:Y:S05]  /*7c20*/  @!P2 BRA `(.L_x_258) ;  /* 0x000000000004a947 */ /* 0x000fea0003800000 */
[----:B------:R0:W5:Y:S02]  /*7c30*/  LDG.E.LTC128B R173, desc[UR36][R8.64+0x164] ;  /* 0x0001642408ad7981 */ /* 0x000164000c1e1920 */
.L_x_258:
[----:B------:R-:W-:Y:S05]  /*7c40*/  BSYNC B1 ;  /* 0x0000000000017941 */ /* 0x000fea0003800000 */
.L_x_257:
[----:B-----5:R-:W-:Y:S01]  /*7c50*/  FMUL R10, R173, R22 ;  /* 0x00000016ad0a7220 */ /* 0x020fe20000400000 */
[----:B------:R-:W-:Y:S01]  /*7c60*/  ISETP.GT.AND P3, PT, R0, 0x60, P0 ;  /* 0x000000600000780c */ /* 0x000fe20000764270 */
[----:B------:R-:W-:Y:S02]  /*7c70*/  BSSY B1, `(.L_x_259) ;  /* 0x0000005000017945 */ /* 0x000fe40003800000 */
[----:B------:R-:W-:-:S05]  /*7c80*/  FFMA R71, R71, R23, R10 ;  /* 0x0000001747477223 */ /* 0x000fca000000000a */
[----:B------:R0:W-:Y:S05]  /*7c90*/  @P2 STG.E desc[UR36][R6.64+0x164], R71 ;  /* 0x0001644706002986 */ /* 0x0001ea000c101924 */
[----:B------:R-:W-:Y:S05]  /*7ca0*/  @!P3 BRA `(.L_x_260) ;  /* 0x000000000004b947 */ /* 0x000fea0003800000 */
[----:B------:R0:W5:Y:S02]  /*7cb0*/  LDG.E.LTC128B R173, desc[UR36][R2.64+0x180] ;  /* 0x0001802402ad7981 */ /* 0x000164000c1e1920 */
.L_x_260:
[----:B------:R-:W-:Y:S05]  /*7cc0*/  BSYNC B1 ;  /* 0x0000000000017941 */ /* 0x000fea0003800000 */
.L_x_259:
[----:B0----5:R-:W-:Y:S01]  /*7cd0*/  FMUL R11, R173, R22 ;  /* 0x00000016ad0b7220 */ /* 0x021fe20000400000 */
[----:B------:R-:W-:Y:S01]  /*7ce0*/  ISETP.GT.AND P2, PT, R0, 0x61, P0 ;  /* 0x000000610000780c */ /* 0x000fe20000744270 */
[----:B------:R-:W-:Y:S02]  /*7cf0*/  BSSY B1, `(.L_x_261) ;  /* 0x0000005000017945 */ /* 0x000fe40003800000 */
[----:B------:R-:W-:-:S05]  /*7d00*/  FFMA R11, R72, R23, R11 ;  /* 0x00000017480b7223 */ /* 0x000fca000000000b */
[----:B------:R0:W-:Y:S05]  /*7d10*/  @P3 STG.E desc[UR36][R4.64+0x180], R11 ;  /* 0x0001800b04003986 */ /* 0x0001ea000c101924 */
[----:B------:R-:W-:Y:S05]  /*7d20*/  @!P2 BRA `(.L_x_262) ;  /* 0x000000000004a947 */ /* 0x000fea0003800000 */
[----:B------:R0:W5:Y:S02]  /*7d30*/  LDG.E.LTC128B R173, desc[UR36][R2.64+0x184] ;  /* 0x0001842402ad7981 */ /* 0x000164000c1e1920 */
.L_x_262:
[----:B------:R-:W-:Y:S05]  /*7d40*/  BSYNC B1 ;  /* 0x0000000000017941 */ /* 0x000fea0003800000 */
.L_x_261:
[----:B-----5:R-:W-:Y:S01]  /*7d50*/  FMUL R10, R173, R22 ;  /* 0x00000016ad0a7220 */ /* 0x020fe20000400000 */
[----:B------:R-:W-:Y:S01]  /*7d60*/  ISETP.GT.AND P3, PT, R0, 0x60, P1 ;  /* 0x000000600000780c */ /* 0x000fe20000f64270 */
[----:B------:R-:W-:Y:S02]  /*7d70*/  BSSY B1, `(.L_x_263) ;  /* 0x0000005000017945 */ /* 0x000fe40003800000 */
[----:B------:R-:W-:-:S05]  /*7d80*/  FFMA R73, R73, R23, R10 ;  /* 0x0000001749497223 */ /* 0x000fca000000000a */
[----:B------:R0:W-:Y:S05]  /*7d90*/  @P2 STG.E desc[UR36][R4.64+0x184], R73 ;  /* 0x0001844904002986 */ /* 0x0001ea000c101924 */
[----:B------:R-:W-:Y:S05]  /*7da0*/  @!P3 BRA `(.L_x_264) ;  /* 0x000000000004b947 */ /* 0x000fea0003800000 */
[----:B------:R0:W5:Y:S02]  /*7db0*/  LDG.E.LTC128B R173, desc[UR36][R8.64+0x180] ;  /* 0x0001802408ad7981 */ /* 0x000164000c1e1920 */
.L_x_264:
[----:B------:R-:W-:Y:S05]  /*7dc0*/  BSYNC B1 ;  /* 0x0000000000017941 */ /* 0x000fea0003800000 */
.L_x_263:
[----:B0----5:R-:W-:Y:S01]  /*7dd0*/  FMUL R11, R173, R22 ;  /* 0x00000016ad0b7220 */ /* 0x021fe20000400000 */
[----:B------:R-:W-:Y:S01]  /*7de0*/  ISETP.GT.AND P2, PT, R0, 0x61, P1 ;  /* 0x000000610000780c */ /* 0x000fe20000f44270 */
[----:B------:R-:W-:Y:S02]  /*7df0*/  BSSY B1, `(.L_x_265) ;  /* 0x0000005000017945 */ /* 0x000fe40003800000 */
[----:B------:R-:W-:-:S05]  /*7e00*/  FFMA R11, R74, R23, R11 ;  /* 0x000000174a0b7223 */ /* 0x000fca000000000b */
[----:B------:R0:W-:Y:S05]  /*7e10*/  @P3 STG.E desc[UR36][R6.64+0x180], R11 ;  /* 0x0001800b06003986 */ /* 0x0001ea000c101924 */
[----:B------:R-:W-:Y:S05]  /*7e20*/  @!P2 BRA `(.L_x_266) ;  /* 0x000000000004a947 */ /* 0x000fea0003800000 */
[----:B------:R0:W5:Y:S02]  /*7e30*/  LDG.E.LTC128B R173, desc[UR36][R8.64+0x184] ;  /* 0x0001842408ad7981 */ /* 0x000164000c1e1920 */
.L_x_266:
[----:B------:R-:W-:Y:S05]  /*7e40*/  BSYNC B1 ;  /* 0x0000000000017941 */ /* 0x000fea0003800000 */
.L_x_265:
[----:B-----5:R-:W-:Y:S01]  /*7e50*/  FMUL R10, R173, R22 ;  /* 0x00000016ad0a7220 */ /* 0x020fe20000400000 */
[----:B------:R-:W-:Y:S01]  /*7e60*/  ISETP.GT.AND P3, PT, R0, 0x68, P0 ;  /* 0x000000680000780c */ /* 0x000fe20000764270 */
[----:B------:R-:W-:Y:S02]  /*7e70*/  BSSY B1, `(.L_x_267) ;  /* 0x0000005000017945 */ /* 0x000fe40003800000 */
[----:B------:R-:W-:-:S05]  /*7e80*/  FFMA R75, R75, R23, R10 ;  /* 0x000000174b4b7223 */ /* 0x000fca000000000a */
[----:B------:R0:W-:Y:S05]  /*7e90*/  @P2 STG.E desc[UR36][R6.64+0x184], R75 ;  /* 0x0001844b06002986 */ /* 0x0001ea000c101924 */
[----:B------:R-:W-:Y:S05]  /*7ea0*/  @!P3 BRA `(.L_x_268) ;  /* 0x000000000004b947 */ /* 0x000fea0003800000 */
[----:B------:R0:W5:Y:S02]  /*7eb0*/  LDG.E.LTC128B R173, desc[UR36][R2.64+0x1a0] ;  /* 0x0001a02402ad7981 */ /* 0x000164000c1e1920 */
.L_x_268:
[----:B------:R-:W-:Y:S05]  /*7ec0*/  BSYNC B1 ;  /* 0x0000000000017941 */ /* 0x000fea0003800000 */
.L_x_267:
[----:B0----5:R-:W-:Y:S01]  /*7ed0*/  FMUL R11, R173, R22 ;  /* 0x00000016ad0b7220 */ /* 0x021fe20000400000 */
[----:B------:R-:W-:Y:S01]  /*7ee0*/  ISETP.GT.AND P2, PT, R0, 0x69, P0 ;  /* 0x000000690000780c */ /* 0x000fe20000744270 */
[----:B------:R-:W-:Y:S02]  /*7ef0*/  BSSY B1, `(.L_x_269) ;  /* 0x0000005000017945 */ /* 0x000fe40003800000 */
[----:B------:R-:W-:-:S05]  /*7f00*/  FFMA R11, R76, R23, R11 ;  /* 0x000000174c0b7223 */ /* 0x000fca000000000b */
[----:B------:R0:W-:Y:S05]  /*7f10*/  @P3 STG.E desc[UR36][R4.64+0x1a0], R11 ;  /* 0x0001a00b04003986 */ /* 0x0001ea000c101924 */
[----:B------:R-:W-:Y:S05]  /*7f20*/  @!P2 BRA `(.L_x_270) ;  /* 0x000000000004a947 */ /* 0x000fea0003800000 */
[----:B------:R0:W5:Y:S02]  /*7f30*/  LDG.E.LTC128B R173, desc[UR36][R2.64+0x1a4] ;  /* 0x0001a42402ad7981 */ /* 0x000164000c1e1920 */
.L_x_270:
[----:B------:R-:W-:Y:S05]  /*7f40*/  BSYNC B1 ;  /* 0x0000000000017941 */ /* 0x000fea0003800000 */
.L_x_269:
[----:B-----5:R-:W-:Y:S01]  /*7f50*/  FMUL R10, R173, R22 ;  /* 0x00000016ad0a7220 */ /* 0x020fe20000400000 */
[----:B------:R-:W-:Y:S01]  /*7f60*/  ISETP.GT.AND P3, PT, R0, 0x68, P1 ;  /* 0x000000680000780c */ /* 0x000fe20000f64270 */
[----:B------:R-:W-:Y:S02]  /*7f70*/  BSSY B1, `(.L_x_271) ;  /* 0x0000005000017945 */ /* 0x000fe40003800000 */
[----:B------:R-:W-:-:S05]  /*7f80*/  FFMA R77, R77, R23, R10 ;  /* 0x000000174d4d7223 */ /* 0x000fca000000000a */
[----:B------:R0:W-:Y:S05]  /*7f90*/  @P2 STG.E desc[UR36][R4.64+0x1a4], R77 ;  /* 0x0001a44d04002986 */ /* 0x0001ea000c101924 */
[----:B------:R-:W-:Y:S05]  /*7fa0*/  @!P3 BRA `(.L_x_272) ;  /* 0x000000000004b947 */ /* 0x000fea0003800000 */
[----:B------:R0:W5:Y:S02]  /*7fb0*/  LDG.E.LTC128B R173, desc[UR36][R8.64+0x1a0] ;  /* 0x0001a02408ad7981 */ /* 0x000164000c1e1920 */
.L_x_272:
[----:B------:R-:W-:Y:S05]  /*7fc0*/  BSYNC B1 ;  /* 0x0000000000017941 */ /* 0x000fea0003800000 */
.L_x_271:
[----:B0----5:R-:W-:Y:S01]  /*7fd0*/  FMUL R11, R173, R22 ;  /* 0x00000016ad0b7220 */ /* 0x021fe20000400000 */
[----:B------:R-:W-:Y:S01]  /*7fe0*/  ISETP.GT.AND P2, PT, R0, 0x69, P1 ;  /* 0x000000690000780c */ /* 0x000fe20000f44270 */
[----:B------:R-:W-:Y:S02]  /*7ff0*/  BSSY B1, `(.L_x_273) ;  /* 0x0000005000017945 */ /* 0x000fe40003800000 */
[----:B------:R-:W-:-:S05]  /*8000*/  FFMA R11, R78, R23, R11 ;  /* 0x000000174e0b7223 */ /* 0x000fca000000000b */
[----:B------:R0:W-:Y:S05]  /*8010*/  @P3 STG.E desc[UR36][R6.64+0x1a0], R11 ;  /* 0x0001a00b06003986 */ /* 0x0001ea000c101924 */
[----:B------:R-:W-:Y:S05]  /*8020*/  @!P2 BRA `(.L_x_274) ;  /* 0x000000000004a947 */ /* 0x000fea0003800000 */
[----:B------:R0:W5:Y:S02]  /*8030*/  LDG.E.LTC128B R173, desc[UR36][R8.64+0x1a4] ;  /* 0x0001a42408ad7981 */ /* 0x000164000c1e1920 */
.L_x_274:
[----:B------:R-:W-:Y:S05]  /*8040*/  BSYNC B1 ;  /* 0x0000000000017941 */ /* 0x000fea0003800000 */
.L_x_273:
[----:B-----5:R-:W-:Y:S01]  /*8050*/  FMUL R10, R173, R22 ;  /* 0x00000016ad0a7220 */ /* 0x020fe20000400000 */
[----:B------:R-:W-:Y:S01]  /*8060*/  ISETP.GT.AND P3, PT, R0, 0x70, P0 ;  /* 0x000000700000780c */ /* 0x000fe20000764270 */
[----:B------:R-:W-:Y:S02]  /*8070*/  BSSY B1, `(.L_x_275) ;  /* 0x0000005000017945 */ /* 0x000fe40003800000 */
[----:B------:R-:W-:-:S05]  /*8080*/  FFMA R79, R79, R23, R10 ;  /* 0x000000174f4f7223 */ /* 0x000fca000000000a */
[----:B------:R0:W-:Y:S05]  /*8090*/  @P2 STG.E desc[UR36][R6.64+0x1a4], R79 ;  /* 0x0001a44f06002986 */ /* 0x0001ea000c101924 */
[----:B------:R-:W-:Y:S05]  /*80a0*/  @!P3 BRA `(.L_x_276) ;  /* 0x000000000004b947 */ /* 0x000fea0003800000 */
[----:B------:R0:W5:Y:S02]  /*80b0*/  LDG.E.LTC128B R173, desc[UR36][R2.64+0x1c0] ;  /* 0x0001c02402ad7981 */ /* 0x000164000c1e1920 */
.L_x_276:
[----:B------:R-:W-:Y:S05]  /*80c0*/  BSYNC B1 ;  /* 0x0000000000017941 */ /* 0x000fea0003800000 */
.L_x_275:
[----:B0----5:R-:W-:Y:S01]  /*80d0*/  FMUL R11, R173, R22 ;  /* 0x00000016ad0b7220 */ /* 0x021fe20000400000 */
[----:B------:R-:W-:Y:S01]  /*80e0*/  ISETP.GT.AND P2, PT, R0, 0x71, P0 ;  /* 0x000000710000780c */ /* 0x000fe20000744270 */
[----:B------:R-:W-:Y:S02]  /*80f0*/  BSSY B1, `(.L_x_277) ;  /* 0x0000005000017945 */ /* 0x000fe40003800000 */
[----:B------:R-:W-:-:S05]  /*8100*/  FFMA R11, R80, R23, R11 ;  /* 0x00000017500b7223 */ /* 0x000fca000000000b */
[----:B------:R0:W-:Y:S05]  /*8110*/  @P3 STG.E desc[UR36][R4.64+0x1c0], R11 ;  /* 0x0001c00b04003986 */ /* 0x0001ea000c101924 */
[----:B------:R-:W-:Y:S05]  /*8120*/  @!P2 BRA `(.L_x_278) ;  /* 0x000000000004a947 */ /* 0x000fea0003800000 */
[----:B------:R0:W5:Y:S02]  /*8130*/  LDG.E.LTC128B R173, desc[UR36][R2.64+0x1c4] ;  /* 0x0001c42402ad7981 */ /* 0x000164000c1e1920 */
.L_x_278:
[----:B------:R-:W-:Y:S05]  /*8140*/  BSYNC B1 ;  /* 0x0000000000017941 */ /* 0x000fea0003800000 */
.L_x_277:
[----:B-----5:R-:W-:Y:S01]  /*8150*/  FMUL R10, R173, R22 ;  /* 0x00000016ad0a7220 */ /* 0x020fe20000400000 */
[----:B------:R-:W-:Y:S01]  /*8160*/  ISETP.GT.AND P3, PT, R0, 0x70, P1 ;  /* 0x000000700000780c */ /* 0x000fe20000f64270 */
[----:B------:R-:W-:Y:S02]  /*8170*/  BSSY B1, `(.L_x_279) ;  /* 0x0000005000017945 */ /* 0x000fe40003800000 */
[----:B------:R-:W-:-:S05]  /*8180*/  FFMA R81, R81, R23, R10 ;  /* 0x0000001751517223 */ /* 0x000fca000000000a */
[----:B------:R0:W-:Y:S05]  /*8190*/  @P2 STG.E desc[UR36][R4.64+0x1c4], R81 ;  /* 0x0001c45104002986 */ /* 0x0001ea000c101924 */
[----:B------:R-:W-:Y:S05]  /*81a0*/  @!P3 BRA `(.L_x_280) ;  /* 0x000000000004b947 */ /* 0x000fea0003800000 */
[----:B------:R0:W5:Y:S02]  /*81b0*/  LDG.E.LTC128B R173, desc[UR36][R8.64+0x1c0] ;  /* 0x0001c02408ad7981 */ /* 0x000164000c1e1920 */
.L_x_280:
[----:B------:R-:W-:Y:S05]  /*81c0*/  BSYNC B1 ;  /* 0x0000000000017941 */ /* 0x000fea0003800000 */
.L_x_279:
[----:B0----5:R-:W-:Y:S01]  /*81d0*/  FMUL R11, R173, R22 ;  /* 0x00000016ad0b7220 */ /* 0x021fe20000400000 */
[----:B------:R-:W-:Y:S01]  /*81e0*/  ISETP.GT.AND P2, PT, R0, 0x71, P1 ;  /* 0x000000710000780c */ /* 0x000fe20000f44270 */
[----:B------:R-:W-:Y:S02]  /*81f0*/  BSSY B1, `(.L_x_281) ;  /* 0x0000005000017945 */ /* 0x000fe40003800000 */
[----:B------:R-:W-:-:S05]  /*8200*/  FFMA R11, R82, R23, R11 ;  /* 0x00000017520b7223 */ /* 0x000fca000000000b */
[----:B------:R0:W-:Y:S05]  /*8210*/  @P3 STG.E desc[UR36][R6.64+0x1c0], R11 ;  /* 0x0001c00b06003986 */ /* 0x0001ea000c101924 */
[----:B------:R-:W-:Y:S05]  /*8220*/  @!P2 BRA `(.L_x_282) ;  /* 0x000000000004a947 */ /* 0x000fea0003800000 */
[----:B------:R0:W5:Y:S02]  /*8230*/  LDG.E.LTC128B R173, desc[UR36][R8.64+0x1c4] ;  /* 0x0001c42408ad7981 */ /* 0x000164000c1e1920 */
.L_x_282:
[----:B------:R-:W-:Y:S05]  /*8240*/  BSYNC B1 ;  /* 0x0000000000017941 */ /* 0x000fea0003800000 */
.L_x_281:
[----:B-----5:R-:W-:Y:S01]  /*8250*/  FMUL R10, R173, R22 ;  /* 0x00000016ad0a7220 */ /* 0x020fe20000400000 */
[----:B------:R-:W-:Y:S01]  /*8260*/  ISETP.GT.AND P3, PT, R0, 0x78, P0 ;  /* 0x000000780000780c */ /* 0x000fe20000764270 */
[----:B------:R-:W-:Y:S02]  /*8270*/  BSSY B1, `(.L_x_283) ;  /* 0x0000005000017945 */ /* 0x000fe40003800000 */
[----:B------:R-:W-:-:S05]  /*8280*/  FFMA R83, R83, R23, R10 ;  /* 0x0000001753537223 */ /* 0x000fca000000000a */
[----:B------:R0:W-:Y:S05]  /*8290*/  @P2 STG.E desc[UR36][R6.64+0x1c4], R83 ;  /* 0x0001c45306002986 */ /* 0x0001ea000c101924 */
[----:B------:R-:W-:Y:S05]  /*82a0*/  @!P3 BRA `(.L_x_284) ;  /* 0x000000000004b947 */ /* 0x000fea0003800000 */
[----:B------:R0:W5:Y:S02]  /*82b0*/  LDG.E.LTC128B R173, desc[UR36][R2.64+0x1e0] ;  /* 0x0001e02402ad7981 */ /* 0x000164000c1e1920 */
.L_x_284:
[----:B------:R-:W-:Y:S05]  /*82c0*/  BSYNC B1 ;  /* 0x0000000000017941 */ /* 0x000fea0003800000 */
.L_x_283:
[----:B0----5:R-:W-:Y:S01]  /*82d0*/  FMUL R11, R173, R22 ;  /* 0x00000016ad0b7220 */ /* 0x021fe20000400000 */
[----:B------:R-:W-:Y:S01]  /*82e0*/  ISETP.GT.AND P0, PT, R0, 0x79, P0 ;  /* 0x000000790000780c */ /* 0x000fe20000704270 */
[----:B------:R-:W-:Y:S02]  /*82f0*/  BSSY B1, `(.L_x_285) ;  /* 0x0000005000017945 */ /* 0x000fe40003800000 */
[----:B------:R-:W-:-:S05]  /*8300*/  FFMA R11, R84, R23, R11 ;  /* 0x00000017540b7223 */ /* 0x000fca000000000b */
[----:B------:R0:W-:Y:S05]  /*8310*/  @P3 STG.E desc[UR36][R4.64+0x1e0], R11 ;  /* 0x0001e00b04003986 */ /* 0x0001ea000c101924 */
[----:B------:R-:W-:Y:S05]  /*8320*/  @!P0 BRA `(.L_x_286) ;  /* 0x0000000000048947 */ /* 0x000fea0003800000 */
[----:B------:R0:W5:Y:S02]  /*8330*/  LDG.E.LTC128B R173, desc[UR36][R2.64+0x1e4] ;  /* 0x0001e42402ad7981 */ /* 0x000164000c1e1920 */
.L_x_286:
[----:B------:R-:W-:Y:S05]  /*8340*/  BSYNC B1 ;  /* 0x0000000000017941 */ /* 0x000fea0003800000 */
.L_x_285:
[----:B0-23-5:R-:W-:Y:S01]  /*8350*/  FMUL R2, R173, R22 ;  /* 0x00000016ad027220 */ /* 0x02dfe20000400000 */
[----:B------:R-:W-:Y:S01]  /*8360*/  ISETP.GT.AND P2, PT, R0, 0x78, P1 ;  /* 0x000000780000780c */ /* 0x000fe20000f44270 */
[----:B------:R-:W-:Y:S02]  /*8370*/  BSSY B1, `(.L_x_287) ;  /* 0x0000005000017945 */ /* 0x000fe40003800000 */
[----:B------:R-:W-:-:S05]  /*8380*/  FFMA R85, R85, R23, R2 ;  /* 0x0000001755557223 */ /* 0x000fca0000000002 */
[----:B------:R0:W-:Y:S05]  /*8390*/  @P0 STG.E desc[UR36][R4.64+0x1e4], R85 ;  /* 0x0001e45504000986 */ /* 0x0001ea000c101924 */
[----:B------:R-:W-:Y:S05]  /*83a0*/  @!P2 BRA `(.L_x_288) ;  /* 0x000000000004a947 */ /* 0x000fea0003800000 */
[----:B------:R2:W5:Y:S02]  /*83b0*/  LDG.E.LTC128B R173, desc[UR36][R8.64+0x1e0] ;  /* 0x0001e02408ad7981 */ /* 0x000564000c1e1920 */
.L_x_288:
[----:B------:R-:W-:Y:S05]  /*83c0*/  BSYNC B1 ;  /* 0x0000000000017941 */ /* 0x000fea0003800000 */
.L_x_287:
[----:B-----5:R-:W-:Y:S01]  /*83d0*/  FMUL R3, R173, R22 ;  /* 0x00000016ad037220 */ /* 0x020fe20000400000 */
        /* <DEDUP_REMOVED lines=8> */
.L_x_290:
[----:B------:R-:W-:Y:S05]  /*8460*/  BSYNC B1 ;  /* 0x0000000000017941 */ /* 0x000fea0003800000 */
.L_x_289:
[----:B-----5:R-:W-:-:S04]  /*8470*/  FMUL R0, R173, R22 ;  /* 0x00000016ad007220 */ /* 0x020fc80000400000 */
[----:B------:R-:W-:Y:S01]  /*8480*/  FFMA R87, R87, R23, R0 ;  /* 0x0000001757577223 */ /* 0x000fe20000000000 */
[----:B------:R-:W-:Y:S06]  /*8490*/  @!P1 BRA `(.L_x_291) ;  /* 0x0000001c002c9947 */ /* 0x000fec0003800000 */
[----:B------:R0:W-:Y:S01]  /*84a0*/  STG.E desc[UR36][R6.64+0x1e4], R87 ;  /* 0x0001e45706007986 */ /* 0x0001e2000c101924 */
[----:B------:R-:W-:Y:S05]  /*84b0*/  BRA `(.L_x_291) ;  /* 0x0000001c00247947 */ /* 0x000fea0003800000 */
.L_x_40:
[----:B------:R-:W-:Y:S01]  /*84c0*/  ULDC.64 UR4, c[0x0][0x5c0] ;  /* 0x0001700000047ab9 */ /* 0x000fe20000000a00 */
[----:B------:R-:W-:Y:S01]  /*84d0*/  ISETP.GT.AND P4, PT, R0, 0x1, P0 ;  /* 0x000000010000780c */ /* 0x000fe20000784270 */
[-C--:B------:R-:W-:Y:S01]  /*84e0*/  FMUL R11, R88, R23.reuse ;  /* 0x00000017580b7220 */ /* 0x080fe20000400000 */
[----:B------:R-:W-:Y:S01]  /*84f0*/  LEA R6, P1, R162, UR4, 0x2 ;  /* 0x00000004a2067c11 */ /* 0x000fe2000f8210ff */
[-C--:B------:R-:W-:Y:S01]  /*8500*/  FMUL R89, R89, R23.reuse ;  /* 0x0000001759597220 */ /* 0x080fe20000400000 */
[----:B------:R-:W-:Y:S01]  /*8510*/  ISETP.GT.AND P2, PT, R16, 0x8, PT ;  /* 0x000000081000780c */ /* 0x000fe20003f44270 */
[-C--:B------:R-:W-:Y:S01]  /*8520*/  FMUL R91, R91, R23.reuse ;  /* 0x000000175b5b7220 */ /* 0x080fe20000400000 */
[----:B------:R-:W-:Y:S01]  /*8530*/  LEA.HI.X R7, R162, UR5, R167, 0x2, P1 ;  /* 0x00000005a2077c11 */ /* 0x000fe200088f14a7 */
[-C--:B------:R-:W-:Y:S01]  /*8540*/  FMUL R13, R92, R23.reuse ;  /* 0x000000175c0d7220 */ /* 0x080fe20000400000 */
[----:B------:R-:W-:Y:S01]  /*8550*/  SHF.L.U32 R5, R2, 0x5, RZ ;  /* 0x0000000502057819 */ /* 0x000fe200000006ff */
[-C--:B------:R-:W-:Y:S01]  /*8560*/  FMUL R93, R93, R23.reuse ;  /* 0x000000175d5d7220 */ /* 0x080fe20000400000 */
[C---:B------:R-:W-:Y:S01]  /*8570*/  ISETP.GT.AND P1, PT, R0.reuse, RZ, P2 ;  /* 0x000000ff0000720c */ /* 0x040fe20001724270 */
[----:B------:R0:W-:Y:S01]  /*8580*/  @P3 STG.E desc[UR36][R6.64], R11 ;  /* 0x0000000b06003986 */ /* 0x0001e2000c101924 */
[----:B------:R-:W-:Y:S01]  /*8590*/  ISETP.GT.AND P3, PT, R0, 0x1, P2 ;  /* 0x000000010000780c */ /* 0x000fe20001764270 */
[-C--:B------:R-:W-:Y:S01]  /*85a0*/  FMUL R15, R94, R23.reuse ;  /* 0x000000175e0f7220 */ /* 0x080fe20000400000 */
[----:B------:R-:W-:Y:S01]  /*85b0*/  SHF.L.U64.HI R4, R2, 0x5, R3 ;  /* 0x0000000502047819 */ /* 0x000fe20000010203 */
[----:B------:R-:W-:Y:S01]  /*85c0*/  @P4 STG.E desc[UR36][R6.64+0x4], R89 ;  /* 0x0000045906004986 */ /* 0x000fe2000c101924 */
[----:B------:R-:W-:Y:S01]  /*85d0*/  IADD3 R8, P5, R5, R6, RZ ;  /* 0x0000000605087210 */ /* 0x000fe20007fbe0ff */
[-C--:B------:R-:W-:Y:S01]  /*85e0*/  FMUL R95, R95, R23.reuse ;  /* 0x000000175f5f7220 */ /* 0x080fe20000400000 */
[----:B------:R-:W-:Y:S01]  /*85f0*/  ISETP.GT.AND P4, PT, R0, 0x8, P0 ;  /* 0x000000080000780c */ /* 0x000fe20000784270 */
[-C--:B------:R-:W-:Y:S01]  /*8600*/  FMUL R97, R97, R23.reuse ;  /* 0x0000001761617220 */ /* 0x080fe20000400000 */
[-C--:B------:R-:W-:Y:S01]  /*8610*/  FMUL R99, R99, R23.reuse ;  /* 0x0000001763637220 */ /* 0x080fe20000400000 */
[----:B------:R-:W-:Y:S01]  /*8620*/  IMAD.X R9, R4, 0x1, R7, P5 ;  /* 0x0000000104097824 */ /* 0x000fe200028e0607 */
[----:B------:R-:W-:Y:S01]  /*8630*/  ISETP.GT.AND P5, PT, R0, 0x9, P0 ;  /* 0x000000090000780c */ /* 0x000fe200007a4270 */
[-C--:B0-----:R-:W-:Y:S01]  /*8640*/  FMUL R11, R90, R23.reuse ;  /* 0x000000175a0b7220 */ /* 0x081fe20000400000 */
[-C--:B------:R-:W-:Y:S01]  /*8650*/  FMUL R101, R101, R23.reuse ;  /* 0x0000001765657220 */ /* 0x080fe20000400000 */
[-C--:B------:R-:W-:Y:S01]  /*8660*/  FMUL R103, R103, R23.reuse ;  /* 0x0000001767677220 */ /* 0x080fe20000400000 */
[-C--:B------:R-:W-:Y:S01]  /*8670*/  FMUL R105, R105, R23.reuse ;  /* 0x0000001769697220 */ /* 0x080fe20000400000 */
[-C--:B------:R-:W-:Y:S01]  /*8680*/  FMUL R107, R107, R23.reuse ;  /* 0x000000176b6b7220 */ /* 0x080fe20000400000 */
[----:B------:R0:W-:Y:S01]  /*8690*/  @P1 STG.E desc[UR36][R8.64], R11 ;  /* 0x0000000b08001986 */ /* 0x0001e2000c101924 */
[C---:B------:R-:W-:Y:S01]  /*86a0*/  ISETP.GT.AND P1, PT, R0.reuse, 0x8, P2 ;  /* 0x000000080000780c */ /* 0x040fe20001724270 */
[-C--:B------:R-:W-:Y:S01]  /*86b0*/  FMUL R109, R109, R23.reuse ;  /* 0x000000176d6d7220 */ /* 0x080fe20000400000 */
[-C--:B------:R-:W-:Y:S01]  /*86c0*/  FMUL R111, R111, R23.reuse ;  /* 0x000000176f6f7220 */ /* 0x080fe20000400000 */
[----:B------:R-:W-:Y:S01]  /*86d0*/  @P3 STG.E desc[UR36][R8.64+0x4], R91 ;  /* 0x0000045b08003986 */ /* 0x000fe2000c101924 */
[C---:B------:R-:W-:Y:S01]  /*86e0*/  ISETP.GT.AND P3, PT, R0.reuse, 0x9, P2 ;  /* 0x000000090000780c */ /* 0x040fe20001764270 */
[-C--:B------:R-:W-:Y:S01]  /*86f0*/  FMUL R113, R113, R23.reuse ;  /* 0x0000001771717220 */ /* 0x080fe20000400000 */
[-C--:B------:R-:W-:Y:S01]  /*8700*/  FMUL R115, R115, R23.reuse ;  /* 0x0000001773737220 */ /* 0x080fe20000400000 */
[----:B------:R1:W-:Y:S01]  /*8710*/  @P4 STG.E desc[UR36][R6.64+0x20], R13 ;  /* 0x0000200d06004986 */ /* 0x0003e2000c101924 */
[C---:B------:R-:W-:Y:S01]  /*8720*/  ISETP.GT.AND P4, PT, R0.reuse, 0x10, P0 ;  /* 0x000000100000780c */ /* 0x040fe20000784270 */
[-C--:B------:R-:W-:Y:S01]  /*8730*/  FMUL R117, R117, R23.reuse ;  /* 0x0000001775757220 */ /* 0x080fe20000400000 */
[-C--:B------:R-:W-:Y:S01]  /*8740*/  FMUL R119, R119, R23.reuse ;  /* 0x0000001777777220 */ /* 0x080fe20000400000 */
[----:B------:R-:W-:Y:S01]  /*8750*/  @P5 STG.E desc[UR36][R6.64+0x24], R93 ;  /* 0x0000245d06005986 */ /* 0x000fe2000c101924 */
[----:B------:R-:W-:Y:S01]  /*8760*/  ISETP.GT.AND P5, PT, R0, 0x11, P0 ;  /* 0x000000110000780c */ /* 0x000fe200007a4270 */
[-C--:B0-----:R-:W-:Y:S01]  /*8770*/  FMUL R11, R96, R23.reuse ;  /* 0x00000017600b7220 */ /* 0x081fe20000400000 */
[-C--:B------:R-:W-:Y:S01]  /*8780*/  FMUL R121, R121, R23.reuse ;  /* 0x0000001779797220 */ /* 0x080fe20000400000 */
[----:B------:R0:W-:Y:S01]  /*8790*/  @P1 STG.E desc[UR36][R8.64+0x20], R15 ;  /* 0x0000200f08001986 */ /* 0x0001e2000c101924 */
[C---:B------:R-:W-:Y:S01]  /*87a0*/  ISETP.GT.AND P1, PT, R0.reuse, 0x10, P2 ;  /* 0x000000100000780c */ /* 0x040fe20001724270 */
[-C--:B------:R-:W-:Y:S01]  /*87b0*/  FMUL R123, R123, R23.reuse ;  /* 0x000000177b7b7220 */ /* 0x080fe20000400000 */
[-C--:B------:R-:W-:Y:S01]  /*87c0*/  FMUL R125, R125, R23.reuse ;  /* 0x000000177d7d7220 */ /* 0x080fe20000400000 */
[----:B------:R-:W-:Y:S01]  /*87d0*/  @P3 STG.E desc[UR36][R8.64+0x24], R95 ;  /* 0x0000245f08003986 */ /* 0x000fe2000c101924 */
[----:B------:R-:W-:Y:S01]  /*87e0*/  ISETP.GT.AND P3, PT, R0, 0x11, P2 ;  /* 0x000000110000780c */ /* 0x000fe20001764270 */
[-C--:B-1----:R-:W-:Y:S01]  /*87f0*/  FMUL R13, R98, R23.reuse ;  /* 0x00000017620d7220 */ /* 0x082fe20000400000 */
        /* <DEDUP_REMOVED lines=26> */
[----:B------:R-:W-:Y:S01]  /*89a0*/  ISETP.GT.AND P1, PT, R0, 0x20, P2 ;  /* 0x000000200000780c */ /* 0x000fe20001724270 */
[-C--:B------:R-:W-:Y:S01]  /*89b0*/  FMUL R147, R147, R23.reuse ;  /* 0x0000001793937220 */ /* 0x080fe20000400000 */
[----:B------:R-:W-:Y:S01]  /*89c0*/  IMAD.SHL.U32 R17, R2, 0x200, RZ ;  /* 0x0000020002117824 */ /* 0x000fe200078e00ff */
[----:B------:R-:W-:Y:S01]  /*89d0*/  @P3 STG.E desc[UR36][R8.64+0x64], R103 ;  /* 0x0000646708003986 */ /* 0x000fe2000c101924 */
[----:B------:R-:W-:Y:S01]  /*89e0*/  ISETP.GT.AND P3, PT, R0, 0x21, P2 ;  /* 0x000000210000780c */ /* 0x000fe20001764270 */
[-C--:B-1----:R-:W-:Y:S01]  /*89f0*/  FMUL R15, R106, R23.reuse ;  /* 0x000000176a0f7220 */ /* 0x082fe20000400000 */
[----:B------:R-:W-:Y:S01]  /*8a00*/  SHF.L.U64.HI R3, R2, 0x9, R3 ;  /* 0x0000000902037819 */ /* 0x000fe20000010203 */
        /* <DEDUP_REMOVED lines=90> */
[----:B------:R-:W-:-:S02]  /*8fb0*/  FMUL R87, R87, R23 ;  /* 0x0000001757577220 */ /* 0x000fc40000400000 */
[----:B------:R-:W-:Y:S01]  /*8fc0*/  @P3 STG.E desc[UR36][R8.64+0x124], R127 ;  /* 0x0001247f08003986 */ /* 0x000fe2000c101924 */
[----:B------:R-:W-:Y:S01]  /*8fd0*/  ISETP.GT.AND P3, PT, R0, 0x51, P2 ;  /* 0x000000510000780c */ /* 0x000fe20001764270 */
[----:B-1----:R-:W-:Y:S02]  /*8fe0*/  FMUL R15, R130, R23 ;  /* 0x00000017820f7220 */ /* 0x002fe40000400000 */
[----:B------:R1:W-:Y:S01]  /*8ff0*/  @P4 STG.E desc[UR36][R6.64+0x140], R13 ;  /* 0x0001400d06004986 */ /* 0x0003e2000c101924 */
[----:B------:R-:W-:-:S03]  /*9000*/  ISETP.GT.AND P4, PT, R0, 0x58, P0 ;  /* 0x000000580000780c */ /* 0x000fc60000784270 */
[----:B------:R-:W-:Y:S01]  /*9010*/  @P5 STG.E desc[UR36][R6.64+0x144], R129 ;  /* 0x0001448106005986 */ /* 0x000fe2000c101924 */
[----:B------:R-:W-:Y:S01]  /*9020*/  ISETP.GT.AND P5, PT, R0, 0x59, P0 ;  /* 0x000000590000780c */ /* 0x000fe200007a4270 */
[----:B0-----:R-:W-:Y:S02]  /*9030*/  FMUL R11, R132, R23 ;  /* 0x00000017840b7220 */ /* 0x001fe40000400000 */
[----:B------:R0:W-:Y:S01]  /*9040*/  @P1 STG.E desc[UR36][R8.64+0x140], R15 ;  /* 0x0001400f08001986 */ /* 0x0001e2000c101924 */
[----:B------:R-:W-:-:S03]  /*9050*/  ISETP.GT.AND P1, PT, R0, 0x58, P2 ;  /* 0x000000580000780c */ /* 0x000fc60001724270 */
        /* <DEDUP_REMOVED lines=32> */
[-C--:B-1----:R-:W-:Y:S02]  /*9260*/  FMUL R13, R146, R23.reuse ;  /* 0x00000017920d7220 */ /* 0x082fe40000400000 */
[----:B------:R-:W-:Y:S01]  /*9270*/  @P4 STG.E desc[UR36][R6.64+0x1c0], R11 ;  /* 0x0001c00b06004986 */ /* 0x000fe2000c101924 */
[C---:B------:R-:W-:Y:S02]  /*9280*/  ISETP.GT.AND P4, PT, R0.reuse, 0x78, P0 ;  /* 0x000000780000780c */ /* 0x040fe40000784270 */
[----:B------:R-:W-:Y:S01]  /*9290*/  ISETP.GT.AND P0, PT, R0, 0x79, P0 ;  /* 0x000000790000780c */ /* 0x000fe20000704270 */
[----:B------:R-:W-:Y:S01]  /*92a0*/  @P5 STG.E desc[UR36][R6.64+0x1c4], R145 ;  /* 0x0001c49106005986 */ /* 0x000fe2000c101924 */
[----:B0-----:R-:W-:-:S03]  /*92b0*/  FMUL R15, R148, R23 ;  /* 0x00000017940f7220 */ /* 0x001fc60000400000 */
[----:B------:R0:W-:Y:S01]  /*92c0*/  @P1 STG.E desc[UR36][R8.64+0x1c0], R13 ;  /* 0x0001c00d08001986 */ /* 0x0001e2000c101924 */
[----:B------:R-:W-:-:S03]  /*92d0*/  ISETP.GT.AND P1, PT, R16, 0x80, PT ;  /* 0x000000801000780c */ /* 0x000fc60003f24270 */
[----:B------:R-:W-:Y:S01]  /*92e0*/  @P3 STG.E desc[UR36][R8.64+0x1c4], R147 ;  /* 0x0001c49308003986 */ /* 0x000fe2000c101924 */
[C---:B------:R-:W-:Y:S02]  /*92f0*/  ISETP.GT.AND P3, PT, R0.reuse, 0x78, P2 ;  /* 0x000000780000780c */ /* 0x040fe40001764270 */
[----:B------:R-:W-:Y:S01]  /*9300*/  ISETP.GT.AND P2, PT, R0, 0x79, P2 ;  /* 0x000000790000780c */ /* 0x000fe20001744270 */
[----:B------:R1:W-:Y:S01]  /*9310*/  @P4 STG.E desc[UR36][R6.64+0x1e0], R15 ;  /* 0x0001e00f06004986 */ /* 0x0003e2000c101924 */
[----:B------:R-:W-:Y:S01]  /*9320*/  IADD3 R10, P4, P5, R5, R6, R17 ;  /* 0x00000006050a7210 */ /* 0x000fe20007d9e011 */
[----:B0-----:R-:W-:-:S03]  /*9330*/  FMUL R13, R150, R23 ;  /* 0x00000017960d7220 */ /* 0x001fc60000400000 */
[----:B------:R-:W-:Y:S01]  /*9340*/  IADD3.X R11, R4, R7, R3, P4, P5 ;  /* 0x00000007040b7210 */ /* 0x000fe200027ea403 */
[----:B------:R0:W-:Y:S01]  /*9350*/  @P0 STG.E desc[UR36][R6.64+0x1e4], R149 ;  /* 0x0001e49506000986 */ /* 0x0001e2000c101924 */
[C---:B------:R-:W-:Y:S02]  /*9360*/  ISETP.GT.AND P4, PT, R0.reuse, RZ, P1 ;  /* 0x000000ff0000720c */ /* 0x040fe40000f84270 */
[----:B------:R-:W-:Y:S01]  /*9370*/  IADD3 R2, P5, R17, R6, RZ ;  /* 0x0000000611027210 */ /* 0x000fe20007fbe0ff */
[----:B------:R2:W-:Y:S01]  /*9380*/  @P3 STG.E desc[UR36][R8.64+0x1e0], R13 ;  /* 0x0001e00d08003986 */ /* 0x0005e2000c101924 */
[----:B------:R-:W-:Y:S01]  /*9390*/  ISETP.GT.AND P3, PT, R0, 0x1, P1 ;  /* 0x000000010000780c */ /* 0x000fe20000f64270 */
[----:B-1----:R-:W-:Y:S01]  /*93a0*/  FMUL R15, R24, R23 ;  /* 0x00000017180f7220 */ /* 0x002fe20000400000 */
[----:B------:R-:W-:Y:S01]  /*93b0*/  ISETP.GT.AND P0, PT, R16, 0x88, PT ;  /* 0x000000881000780c */ /* 0x000fe20003f04270 */
[----:B------:R1:W-:Y:S01]  /*93c0*/  @P2 STG.E desc[UR36][R8.64+0x1e4], R151 ;  /* 0x0001e49708002986 */ /* 0x0003e2000c101924 */
[----:B------:R-:W-:-:S02]  /*93d0*/  IADD3.X R3, R3, R7, RZ, P5, !PT ;  /* 0x0000000703037210 */ /* 0x000fc40002ffe4ff */
[C---:B------:R-:W-:Y:S02]  /*93e0*/  ISETP.GT.AND P2, PT, R0.reuse, RZ, P0 ;  /* 0x000000ff0000720c */ /* 0x040fe40000744270 */
[----:B------:R-:W-:Y:S01]  /*93f0*/  ISETP.GT.AND P5, PT, R0, 0x1, P0 ;  /* 0x000000010000780c */ /* 0x000fe200007a4270 */
[----:B------:R3:W-:Y:S01]  /*9400*/  @P4 STG.E desc[UR36][R2.64], R15 ;  /* 0x0000000f02004986 */ /* 0x0007e2000c101924 */
[CC--:B0-----:R-:W-:Y:S01]  /*9410*/  IADD3 R6, P4, R5.reuse, R2.reuse, RZ ;  /* 0x0000000205067210 */ /* 0x0c1fe20007f9e0ff */
[-C--:B--2---:R-:W-:Y:S02]  /*9420*/  FMUL R13, R26, R23.reuse ;  /* 0x000000171a0d7220 */ /* 0x084fe40000400000 */
[----:B------:R-:W-:Y:S01]  /*9430*/  @P3 STG.E desc[UR36][R2.64+0x4], R25 ;  /* 0x0000041902003986 */ /* 0x000fe2000c101924 */
[----:B------:R-:W-:Y:S01]  /*9440*/  ISETP.GT.AND P3, PT, R0, 0x8, P1 ;  /* 0x000000080000780c */ /* 0x000fe20000f64270 */
[----:B------:R-:W-:Y:S01]  /*9450*/  IMAD.X R7, R4, 0x1, R3, P4 ;  /* 0x0000000104077824 */ /* 0x000fe200020e0603 */
[----:B-1----:R-:W-:Y:S01]  /*9460*/  IADD3 R8, P4, R5, R2, RZ ;  /* 0x0000000205087210 */ /* 0x002fe20007f9e0ff */
[----:B------:R-:W-:-:S03]  /*9470*/  FMUL R5, R28, R23 ;  /* 0x000000171c057220 */ /* 0x000fc60000400000 */
[----:B------:R0:W-:Y:S01]  /*9480*/  @P2 STG.E desc[UR36][R6.64], R13 ;  /* 0x0000000d06002986 */ /* 0x0001e2000c101924 */
[----:B------:R-:W-:Y:S01]  /*9490*/  ISETP.GT.AND P2, PT, R0, 0x8, P0 ;  /* 0x000000080000780c */ /* 0x000fe20000744270 */
[----:B------:R-:W-:Y:S02]  /*94a0*/  IMAD.X R9, R4, 0x1, R3, P4 ;  /* 0x0000000104097824 */ /* 0x000fe400020e0603 */
[-C--:B---3--:R-:W-:Y:S01]  /*94b0*/  FMUL R15, R30, R23.reuse ;  /* 0x000000171e0f7220 */ /* 0x088fe20000400000 */
[----:B------:R1:W-:Y:S01]  /*94c0*/  @P5 STG.E desc[UR36][R6.64+0x4], R27 ;  /* 0x0000041b06005986 */ /* 0x0003e2000c101924 */
[C---:B------:R-:W-:Y:S02]  /*94d0*/  ISETP.GT.AND P5, PT, R0.reuse, 0x9, P1 ;  /* 0x000000090000780c */ /* 0x040fe40000fa4270 */
[C---:B------:R-:W-:Y:S01]  /*94e0*/  ISETP.GT.AND P4, PT, R0.reuse, 0x11, P1 ;  /* 0x000000110000780c */ /* 0x040fe20000f84270 */
[----:B------:R2:W-:Y:S01]  /*94f0*/  @P3 STG.E desc[UR36][R2.64+0x20], R5 ;  /* 0x0000200502003986 */ /* 0x0005e2000c101924 */
[----:B------:R-:W-:Y:S01]  /*9500*/  ISETP.GT.AND P3, PT, R0, 0x9, P0 ;  /* 0x000000090000780c */ /* 0x000fe20000764270 */
[-C--:B0-----:R-:W-:Y:S01]  /*9510*/  FMUL R13, R38, R23.reuse ;  /* 0x00000017260d7220 */ /* 0x081fe20000400000 */
[----:B-1----:R-:W-:-:S07]  /*9520*/  FMUL R7, R34, R23 ;  /* 0x0000001722077220 */ /* 0x002fce0000400000 */
[----:B------:R-:W-:Y:S01]  /*9530*/  @P5 STG.E desc[UR36][R2.64+0x24], R29 ;  /* 0x0000241d02005986 */ /* 0x000fe2000c101924 */
[----:B------:R-:W-:Y:S01]  /*9540*/  ISETP.GT.AND P5, PT, R0, 0x10, P1 ;  /* 0x000000100000780c */ /* 0x000fe20000fa4270 */
[----:B--2---:R-:W-:Y:S02]  /*9550*/  FMUL R5, R32, R23 ;  /* 0x0000001720057220 */ /* 0x004fe40000400000 */
[----:B------:R0:W-:Y:S01]  /*9560*/  @P2 STG.E desc[UR36][R8.64+0x20], R15 ;  /* 0x0000200f08002986 */ /* 0x0001e2000c101924 */
[----:B------:R-:W-:-:S03]  /*9570*/  ISETP.GT.AND P2, PT, R0, 0x10, P0 ;  /* 0x000000100000780c */ /* 0x000fc60000744270 */
[----:B------:R-:W-:Y:S01]  /*9580*/  @P3 STG.E desc[UR36][R10.64+0x24], R31 ;  /* 0x0000241f0a003986 */ /* 0x000fe2000c101924 */
[----:B------:R-:W-:-:S03]  /*9590*/  ISETP.GT.AND P3, PT, R0, 0x11, P0 ;  /* 0x000000110000780c */ /* 0x000fc60000764270 */
[----:B------:R-:W-:Y:S01]  /*95a0*/  @P4 STG.E desc[UR36][R2.64+0x44], R33 ;  /* 0x0000442102004986 */ /* 0x000fe2000c101924 */
[----:B------:R-:W-:-:S03]  /*95b0*/  ISETP.GT.AND P4, PT, R0, 0x18, P1 ;  /* 0x000000180000780c */ /* 0x000fc60000f84270 */
[----:B------:R1:W-:Y:S01]  /*95c0*/  @P5 STG.E desc[UR36][R2.64+0x40], R5 ;  /* 0x0000400502005986 */ /* 0x0003e2000c101924 */
[----:B------:R-:W-:Y:S01]  /*95d0*/  ISETP.GT.AND P5, PT, R0, 0x19, P1 ;  /* 0x000000190000780c */ /* 0x000fe20000fa4270 */
[----:B0-----:R-:W-:Y:S01]  /*95e0*/  FMUL R9, R36, R23 ;  /* 0x0000001724097220 */ /* 0x001fe20000400000 */
[----:B------:R-:W-:Y:S01]  /*95f0*/  @P2 MOV R4, R10 ;  /* 0x0000000a00042202 */ /* 0x000fe20000000f00 */
[----:B-1----:R-:W-:-:S05]  /*9600*/  @P2 IMAD.MOV.U32 R5, RZ, RZ, R11 ;  /* 0x000000ffff052224 */ /* 0x002fca00078e000b */
[----:B------:R0:W-:Y:S01]  /*9610*/  @P2 STG.E desc[UR36][R4.64+0x40], R7 ;  /* 0x0000400704002986 */ /* 0x0001e2000c101924 */
[----:B------:R-:W-:Y:S01]  /*9620*/  ISETP.GT.AND P2, PT, R0, 0x18, P0 ;  /* 0x000000180000780c */ /* 0x000fe20000744270 */
[----:B0-----:R-:W-:Y:S01]  /*9630*/  @P3 IMAD.MOV.U32 R4, RZ, RZ, R10 ;  /* 0x000000ffff043224 */ /* 0x001fe200078e000a */
[----:B------:R-:W-:Y:S01]  /*9640*/  @P3 MOV R5, R11 ;  /* 0x0000000b00053202 */ /* 0x000fe20000000f00 */
[----:B------:R-:W-:-:S04]  /*9650*/  FMUL R7, R40, R23 ;  /* 0x0000001728077220 */ /* 0x000fc80000400000 */
[----:B------:R0:W-:Y:S01]  /*9660*/  @P3 STG.E desc[UR36][R4.64+0x44], R35 ;  /* 0x0000442304003986 */ /* 0x0001e2000c101924 */
[----:B------:R-:W-:-:S03]  /*9670*/  ISETP.GT.AND P3, PT, R0, 0x19, P0 ;  /* 0x000000190000780c */ /* 0x000fc60000764270 */
[----:B------:R1:W-:Y:S01]  /*9680*/  @P4 STG.E desc[UR36][R2.64+0x60], R9 ;  /* 0x0000600902004986 */ /* 0x0003e2000c101924 */
[----:B------:R-:W-:-:S03]  /*9690*/  ISETP.GT.AND P4, PT, R0, 0x20, P1 ;  /* 0x000000200000780c */ /* 0x000fc60000f84270 */
[----:B------:R-:W-:Y:S01]  /*96a0*/  @P5 STG.E desc[UR36][R2.64+0x64], R37 ;  /* 0x0000642502005986 */ /* 0x000fe2000c101924 */
[----:B------:R-:W-:Y:S01]  /*96b0*/  ISETP.GT.AND P5, PT, R0, 0x21, P1 ;  /* 0x000000210000780c */ /* 0x000fe20000fa4270 */
[----:B0-----:R-:W-:Y:S02]  /*96c0*/  @P2 IMAD.MOV.U32 R4, RZ, RZ, R10 ;  /* 0x000000ffff042224 */ /* 0x001fe400078e000a */
[----:B------:R-:W-:Y:S02]  /*96d0*/  @P2 IMAD.MOV.U32 R5, RZ, RZ, R11 ;  /* 0x000000ffff052224 */ /* 0x000fe400078e000b */
[----:B-1----:R-:W-:-:S03]  /*96e0*/  FMUL R9, R42, R23 ;  /* 0x000000172a097220 */ /* 0x002fc60000400000 */
[----:B------:R0:W-:Y:S01]  /*96f0*/  @P2 STG.E desc[UR36][R4.64+0x60], R13 ;  /* 0x0000600d04002986 */ /* 0x0001e2000c101924 */
[----:B------:R-:W-:Y:S02]  /*9700*/  ISETP.GT.AND P2, PT, R0, 0x20, P0 ;  /* 0x000000200000780c */ /* 0x000fe40000744270 */
[----:B0-----:R-:W-:Y:S01]  /*9710*/  @P3 MOV R4, R10 ;  /* 0x0000000a00043202 */ /* 0x001fe20000000f00 */
[----:B------:R-:W-:Y:S02]  /*9720*/  @P3 IMAD.MOV.U32 R5, RZ, RZ, R11 ;  /* 0x000000ffff053224 */ /* 0x000fe400078e000b */
[----:B------:R-:W-:-:S03]  /*9730*/  FMUL R13, R44, R23 ;  /* 0x000000172c0d7220 */ /* 0x000fc60000400000 */
[----:B------:R0:W-:Y:S01]  /*9740*/  @P3 STG.E desc[UR36][R4.64+0x64], R39 ;  /* 0x0000642704003986 */ /* 0x0001e2000c101924 */
[----:B------:R-:W-:-:S03]  /*9750*/  ISETP.GT.AND P3, PT, R0, 0x21, P0 ;  /* 0x000000210000780c */ /* 0x000fc60000764270 */
[----:B------:R1:W-:Y:S01]  /*9760*/  @P4 STG.E desc[UR36][R2.64+0x80], R7 ;  /* 0x0000800702004986 */ /* 0x0003e2000c101924 */
[----:B------:R-:W-:-:S03]  /*9770*/  ISETP.GT.AND P4, PT, R0, 0x28, P1 ;  /* 0x000000280000780c */ /* 0x000fc60000f84270 */
[----:B------:R-:W-:Y:S01]  /*9780*/  @P5 STG.E desc[UR36][R2.64+0x84], R41 ;  /* 0x0000842902005986 */ /* 0x000fe2000c101924 */
[----:B------:R-:W-:Y:S01]  /*9790*/  ISETP.GT.AND P5, PT, R0, 0x29, P1 ;  /* 0x000000290000780c */ /* 0x000fe20000fa4270 */
[----:B0-----:R-:W-:Y:S01]  /*97a0*/  @P2 IMAD.MOV.U32 R4, RZ, RZ, R10 ;  /* 0x000000ffff042224 */ /* 0x001fe200078e000a */
[----:B------:R-:W-:Y:S01]  /*97b0*/  @P2 MOV R5, R11 ;  /* 0x0000000b00052202 */ /* 0x000fe20000000f00 */
[----:B-1----:R-:W-:-:S04]  /*97c0*/  FMUL R7, R46, R23 ;  /* 0x000000172e077220 */ /* 0x002fc80000400000 */
[----:B------:R0:W-:Y:S01]  /*97d0*/  @P2 STG.E desc[UR36][R4.64+0x80], R9 ;  /* 0x0000800904002986 */ /* 0x0001e2000c101924 */
[----:B------:R-:W-:Y:S01]  /*97e0*/  ISETP.GT.AND P2, PT, R0, 0x28, P0 ;  /* 0x000000280000780c */ /* 0x000fe20000744270 */
[----:B0-----:R-:W-:Y:S02]  /*97f0*/  @P3 IMAD.MOV.U32 R4, RZ, RZ, R10 ;  /* 0x000000ffff043224 */ /* 0x001fe400078e000a */
[----:B------:R-:W-:Y:S01]  /*9800*/  FMUL R9, R48, R23 ;  /* 0x0000001730097220 */ /* 0x000fe20000400000 */
[----:B------:R-:W-:-:S05]  /*9810*/  @P3 IMAD.MOV.U32 R5, RZ, RZ, R11 ;  /* 0x000000ffff053224 */ /* 0x000fca00078e000b */
[----:B------:R0:W-:Y:S01]  /*9820*/  @P3 STG.E desc[UR36][R4.64+0x84], R43 ;  /* 0x0000842b04003986 */ /* 0x0001e2000c101924 */
[----:B------:R-:W-:-:S03]  /*9830*/  ISETP.GT.AND P3, PT, R0, 0x29, P0 ;  /* 0x000000290000780c */ /* 0x000fc60000764270 */
[----:B------:R1:W-:Y:S01]  /*9840*/  @P4 STG.E desc[UR36][R2.64+0xa0], R13 ;  /* 0x0000a00d02004986 */ /* 0x0003e2000c101924 */
[----:B------:R-:W-:-:S03]  /*9850*/  ISETP.GT.AND P4, PT, R0, 0x30, P1 ;  /* 0x000000300000780c */ /* 0x000fc60000f84270 */
[----:B------:R-:W-:Y:S01]  /*9860*/  @P5 STG.E desc[UR36][R2.64+0xa4], R45 ;  /* 0x0000a42d02005986 */ /* 0x000fe2000c101924 */
[----:B------:R-:W-:Y:S02]  /*9870*/  ISETP.GT.AND P5, PT, R0, 0x31, P1 ;  /* 0x000000310000780c */ /* 0x000fe40000fa4270 */
[----:B0-----:R-:W-:Y:S01]  /*9880*/  @P2 MOV R4, R10 ;  /* 0x0000000a00042202 */ /* 0x001fe20000000f00 */
[----:B------:R-:W-:Y:S02]  /*9890*/  @P2 IMAD.MOV.U32 R5, RZ, RZ, R11 ;  /* 0x000000ffff052224 */ /* 0x000fe400078e000b */
[----:B-1----:R-:W-:-:S03]  /*98a0*/  FMUL R13, R50, R23 ;  /* 0x00000017320d7220 */ /* 0x002fc60000400000 */
        /* <DEDUP_REMOVED lines=120> */
[C---:B------:R-:W-:Y:S02]  /*a030*/  ISETP.GT.AND P4, PT, R0.reuse, 0x71, P0 ;  /* 0x000000710000780c */ /* 0x040fe40000784270 */
[C---:B------:R-:W-:Y:S01]  /*a040*/  ISETP.GT.AND P0, PT, R0.reuse, 0x79, P0 ;  /* 0x000000790000780c */ /* 0x040fe20000704270 */
[----:B------:R-:W-:Y:S01]  /*a050*/  @P2 STG.E desc[UR36][R2.64+0x1c4], R81 ;  /* 0x0001c45102002986 */ /* 0x000fe2000c101924 */
[C---:B------:R-:W-:Y:S02]  /*a060*/  ISETP.GT.AND P2, PT, R0.reuse, 0x78, P1 ;  /* 0x000000780000780c */ /* 0x040fe40000f44270 */
[----:B------:R-:W-:-:S03]  /*a070*/  ISETP.GT.AND P1, PT, R0, 0x79, P1 ;  /* 0x000000790000780c */ /* 0x000fc60000f24270 */
[----:B0-----:R-:W-:Y:S01]  /*a080*/  @P3 MOV R4, R10 ;  /* 0x0000000a00043202 */ /* 0x001fe20000000f00 */
[----:B------:R-:W-:Y:S02]  /*a090*/  @P3 IMAD.MOV.U32 R5, RZ, RZ, R11 ;  /* 0x000000ffff053224 */ /* 0x000fe400078e000b */
[----:B-1----:R-:W-:-:S03]  /*a0a0*/  FMUL R13, R86, R23 ;  /* 0x00000017560d7220 */ /* 0x002fc60000400000 */
[----:B------:R0:W-:Y:S02]  /*a0b0*/  @P3 STG.E desc[UR36][R4.64+0x1c0], R7 ;  /* 0x0001c00704003986 */ /* 0x0001e4000c101924 */
[----:B0-----:R-:W-:Y:S01]  /*a0c0*/  @P4 IMAD.MOV.U32 R4, RZ, RZ, R10 ;  /* 0x000000ffff044224 */ /* 0x001fe200078e000a */
[----:B------:R-:W-:-:S05]  /*a0d0*/  @P4 MOV R5, R11 ;  /* 0x0000000b00054202 */ /* 0x000fca0000000f00 */
[----:B------:R-:W-:Y:S04]  /*a0e0*/  @P4 STG.E desc[UR36][R4.64+0x1c4], R83 ;  /* 0x0001c45304004986 */ /* 0x000fe8000c101924 */
[----:B------:R-:W-:Y:S04]  /*a0f0*/  @P2 STG.E desc[UR36][R2.64+0x1e0], R9 ;  /* 0x0001e00902002986 */ /* 0x000fe8000c101924 */
[----:B------:R0:W-:Y:S02]  /*a100*/  @P1 STG.E desc[UR36][R2.64+0x1e4], R85 ;  /* 0x0001e45502001986 */ /* 0x0001e4000c101924 */
[----:B0-----:R-:W-:-:S02]  /*a110*/  @P5 IMAD.MOV.U32 R2, RZ, RZ, R10 ;  /* 0x000000ffff025224 */ /* 0x001fc400078e000a */
[----:B------:R-:W-:-:S05]  /*a120*/  @P5 IMAD.MOV.U32 R3, RZ, RZ, R11 ;  /* 0x000000ffff035224 */ /* 0x000fca00078e000b */
[----:B------:R0:W-:Y:S04]  /*a130*/  @P5 STG.E desc[UR36][R2.64+0x1e0], R13 ;  /* 0x0001e00d02005986 */ /* 0x0001e8000c101924 */
[----:B------:R0:W-:Y:S02]  /*a140*/  @P0 STG.E desc[UR36][R10.64+0x1e4], R87 ;  /* 0x0001e4570a000986 */ /* 0x0001e4000c101924 */
.L_x_291:
[----:B------:R-:W-:Y:S05]  /*a150*/  BSYNC B0 ;  /* 0x0000000000007941 */ /* 0x000fea0003800000 */
.L_x_39:
[----:B0-----:R-:W2:Y:S04]  /*a160*/  LDL.LU R3, [R1+0x18] ;  /* 0x0000180001037983 */ /* 0x001ea80000300800 */
[----:B------:R-:W2:Y:S01]  /*a170*/  LDL.LU R2, [R1+0x1c] ;  /* 0x00001c0001027983 */ /* 0x000ea20000300800 */
[----:B------:R-:W-:Y:S01]  /*a180*/  ULDC UR4, c[0x0][0xc] ;  /* 0x0000030000047ab9 */ /* 0x000fe20000000800 */
[----:B------:R-:W-:Y:S01]  /*a190*/  ULDC UR5, c[0x0][0x10] ;  /* 0x0000040000057ab9 */ /* 0x000fe20000000800 */
[----:B------:R-:W2:Y:S01]  /*a1a0*/  LDC R5, c[0x0][0x14] ;  /* 0x00000500ff057b82 */ /* 0x000ea20000000800 */
[----:B------:R-:W-:Y:S01]  /*a1b0*/  UIMAD.WIDE.U32 UR4, UR4, UR5, URZ ;  /* 0x00000005040472a5 */ /* 0x000fe2000f8e003f */
[----:B------:R-:W-:Y:S01]  /*a1c0*/  PRMT R0, RZ, 0x7610, R0 ;  /* 0x00007610ff007816 */ /* 0x000fe20000000000 */
[----:B------:R-:W-:Y:S01]  /*a1d0*/  IMAD.MOV.U32 R16, RZ, RZ, -0x1 ;  /* 0xffffffffff107424 */ /* 0x000fe200078e00ff */
[----:B------:R-:W-:-:S03]  /*a1e0*/  MOV R17, 0xffffffff ;  /* 0xffffffff00117802 */ /* 0x000fc60000000f00 */
[----:B--2---:R-:W-:-:S04]  /*a1f0*/  IMAD.WIDE.U32 R2, R5, UR4, R2 ;  /* 0x0000000405027c25 */ /* 0x004fc8000f8e0002 */
[----:B------:R-:W-:Y:S01]  /*a200*/  IMAD R5, R5, UR5, RZ ;  /* 0x0000000505057c24 */ /* 0x000fe2000f8e02ff */
[----:B------:R-:W-:Y:S01]  /*a210*/  ULDC.64 UR4, c[0x0][0x650] ;  /* 0x0001940000047ab9 */ /* 0x000fe20000000a00 */
[----:B------:R-:W-:Y:S01]  /*a220*/  IMAD.MOV.U32 R20, RZ, RZ, R2 ;  /* 0x000000ffff147224 */ /* 0x000fe200078e0002 */
[----:B------:R-:W-:Y:S02]  /*a230*/  ISETP.GE.U32.AND P0, PT, R2, UR4, PT ;  /* 0x0000000402007c0c */ /* 0x000fe4000bf06070 */
[----:B------:R-:W-:-:S04]  /*a240*/  IADD3 R26, R3, R5, RZ ;  /* 0x00000005031a7210 */ /* 0x000fc80007ffe0ff */
[----:B------:R-:W-:Y:S01]  /*a250*/  ISETP.GE.U32.AND.EX P0, PT, R26, UR5, PT, P0 ;  /* 0x000000051a007c0c */ /* 0x000fe2000bf06100 */
[----:B------:R0:W-:Y:S04]  /*a260*/  STL [R1+0x18], R26 ;  /* 0x0000181a01007387 */ /* 0x0001e80000100800 */
[----:B------:R0:W-:Y:S08]  /*a270*/  STL [R1+0x1c], R20 ;  /* 0x00001c1401007387 */ /* 0x0001f00000100800 */
[----:B------:R-:W-:Y:S05]  /*a280*/  @P0 BRA `(.L_x_292) ;  /* 0x0000000400700947 */ /* 0x000fea0003800000 */
[----:B------:R-:W2:Y:S01]  /*a290*/  S2R R14, SR_CTAID.X ;  /* 0x00000000000e7919 */ /* 0x000ea20000002500 */
[----:B---3--:R-:W3:Y:S01]  /*a2a0*/  LDC.64 R8, c[0x0][0x628] ;  /* 0x00018a00ff087b82 */ /* 0x008ee20000000a00 */
[----:B------:R-:W-:Y:S01]  /*a2b0*/  ULDC UR4, c[0x0][0x150] ;  /* 0x0000540000047ab9 */ /* 0x000fe20000000800 */
[----:B------:R-:W-:Y:S01]  /*a2c0*/  IMAD.MOV.U32 R6, RZ, RZ, R20 ;  /* 0x000000ffff067224 */ /* 0x000fe200078e0014 */
[----:B------:R-:W0:Y:S01]  /*a2d0*/  S2R R16, SR_CTAID.Y ;  /* 0x0000000000107919 */ /* 0x000e220000002600 */
[----:B------:R-:W-:-:S04]  /*a2e0*/  IMAD.MOV.U32 R7, RZ, RZ, R26 ;  /* 0x000000ffff077224 */ /* 0x000fc800078e001a */
[----:B------:R-:W0:Y:S08]  /*a2f0*/  LDC R21, c[0x0][0x144] ;  /* 0x00005100ff157b82 */ /* 0x000e300000000800 */
[----:B------:R-:W0:Y:S08]  /*a300*/  LDC R10, c[0x0][0x630] ;  /* 0x00018c00ff0a7b82 */ /* 0x000e300000000800 */
[----:B------:R-:W0:Y:S01]  /*a310*/  LDC.64 R12, c[0x0][0x620] ;  /* 0x00018800ff0c7b82 */ /* 0x000e220000000a00 */
[----:B---3--:R-:W-:-:S04]  /*a320*/  ISETP.NE.U32.AND P0, PT, R8, RZ, PT ;  /* 0x000000ff0800720c */ /* 0x008fc80003f05070 */
[----:B------:R-:W-:Y:S02]  /*a330*/  ISETP.NE.AND.EX P0, PT, R9, RZ, PT, P0 ;  /* 0x000000ff0900720c */ /* 0x000fe40003f05300 */
[----:B--2---:R-:W-:-:S05]  /*a340*/  I2FP.F32.U32 R0, R14 ;  /* 0x0000000e00007245 */ /* 0x004fca0000201000 */
[----:B------:R-:W-:-:S04]  /*a350*/  FMUL R0, R0, UR4 ;  /* 0x0000000400007c20 */ /* 0x000fc80008400000 */
[----:B------:R2:W3:Y:S02]  /*a360*/  F2I.U32.TRUNC.NTZ R15, R0 ;  /* 0x00000000000f7305 */ /* 0x0004e4000020f000 */
[----:B------:R-:W-:Y:S05]  /*a370*/  @!P0 BRA `(.L_x_293) ;  /* 0x0000000000288947 */ /* 0x000fea0003800000 */
[----:B--2---:R-:W2:Y:S02]  /*a380*/  LDC R0, c[0x0][0x634] ;  /* 0x00018d00ff007b82 */ /* 0x004ea40000000800 */
[----:B--2---:R-:W-:-:S04]  /*a390*/  IADD3 R7, P0, R20, R0, RZ ;  /* 0x0000000014077210 */ /* 0x004fc80007f1e0ff */
[----:B------:R-:W-:-:S05]  /*a3a0*/  IADD3.X R11, RZ, R26, RZ, P0, !PT ;  /* 0x0000001aff0b7210 */ /* 0x000fca00007fe4ff */
[----:B------:R-:W-:-:S04]  /*a3b0*/  IMAD.WIDE.U32 R2, R11, R8, RZ ;  /* 0x000000080b027225 */ /* 0x000fc800078e00ff */
[----:B------:R-:W-:-:S04]  /*a3c0*/  IMAD.WIDE.U32 R4, P0, R7, R9, R2 ;  /* 0x0000000907047225 */ /* 0x000fc80007800002 */
[----:B------:R-:W-:-:S04]  /*a3d0*/  IMAD.WIDE.U32 R2, R7, R8, RZ ;  /* 0x0000000807027225 */ /* 0x000fc800078e00ff */
[----:B------:R-:W-:Y:S01]  /*a3e0*/  IMAD.X R7, RZ, RZ, RZ, P0 ;  /* 0x000000ffff077224 */ /* 0x000fe200000e06ff */
[----:B------:R-:W-:Y:S01]  /*a3f0*/  IADD3 RZ, P0, R3, R4, RZ ;  /* 0x0000000403ff7210 */ /* 0x000fe20007f1e0ff */
[----:B------:R-:W-:-:S04]  /*a400*/  IMAD.MOV.U32 R6, RZ, RZ, R5 ;  /* 0x000000ffff067224 */ /* 0x000fc800078e0005 */
[----:B------:R-:W-:-:S08]  /*a410*/  IMAD.WIDE.U32.X R6, R11, R9, R6, P0 ;  /* 0x000000090b067225 */ /* 0x000fd000000e0406 */
.L_x_293:
[-CC-:B0-----:R-:W-:Y:S01]  /*a420*/  SHF.R.U64 R17, R6, R10.reuse, R7.reuse ;  /* 0x0000000a06117219 */ /* 0x181fe20000001207 */
[----:B------:R-:W0:Y:S01]  /*a430*/  LDC.64 R24, c[0x0][0x640] ;  /* 0x00019000ff187b82 */ /* 0x000e220000000a00 */
[----:B--2---:R-:W-:Y:S01]  /*a440*/  SHF.R.U32.HI R0, RZ, R10, R7 ;  /* 0x0000000aff007219 */ /* 0x004fe20000011607 */
[----:B------:R-:W-:Y:S01]  /*a450*/  IMAD.MOV.U32 R2, RZ, RZ, R20 ;  /* 0x000000ffff027224 */ /* 0x000fe200078e0014 */
[----:B------:R-:W-:Y:S01]  /*a460*/  IADD3 R5, P0, RZ, -R17, RZ ;  /* 0x80000011ff057210 */ /* 0x000fe20007f1e0ff */
[----:B---3--:R-:W-:Y:S01]  /*a470*/  IMAD.MOV R15, RZ, RZ, -R15 ;  /* 0x000000ffff0f7224 */ /* 0x008fe200078e0a0f */
[----:B------:R-:W-:Y:S01]  /*a480*/  ULDC UR4, c[0x0][0x154] ;  /* 0x0000550000047ab9 */ /* 0x000fe20000000800 */
[----:B------:R-:W-:Y:S02]  /*a490*/  MOV R7, 0x1 ;  /* 0x0000000100077802 */ /* 0x000fe40000000f00 */
[----:B------:R-:W2:Y:S01]  /*a4a0*/  LDC R4, c[0x0][0x618] ;  /* 0x00018600ff047b82 */ /* 0x000ea20000000800 */
[----:B------:R-:W-:Y:S01]  /*a4b0*/  IADD3.X R3, RZ, ~R0, RZ, P0, !PT ;  /* 0x80000000ff037210 */ /* 0x000fe200007fe4ff */
[----:B------:R-:W-:-:S04]  /*a4c0*/  IMAD R15, R21, R15, R14 ;  /* 0x0000000f150f7224 */ /* 0x000fc800078e020e */
[----:B------:R-:W-:Y:S01]  /*a4d0*/  IMAD R0, R3, R12, RZ ;  /* 0x0000000c03007224 */ /* 0x000fe200078e02ff */
[----:B------:R-:W-:Y:S01]  /*a4e0*/  MOV R3, R26 ;  /* 0x0000001a00037202 */ /* 0x000fe20000000f00 */
[----:B------:R-:W3:Y:S02]  /*a4f0*/  LDC R6, c[0x0][0x608] ;  /* 0x00018200ff067b82 */ /* 0x000ee40000000800 */
[----:B------:R-:W-:-:S06]  /*a500*/  IMAD.WIDE.U32 R2, R5, R12, R2 ;  /* 0x0000000c05027225 */ /* 0x000fcc00078e0002 */
[----:B------:R-:W1:Y:S01]  /*a510*/  LDC R18, c[0x0][0x658] ;  /* 0x00019600ff127b82 */ /* 0x000e620000000800 */
[----:B------:R-:W-:Y:S01]  /*a520*/  IMAD R5, R5, R13, R0 ;  /* 0x0000000d05057224 */ /* 0x000fe200078e0200 */
[----:B------:R-:W-:Y:S02]  /*a530*/  I2FP.F32.U32 R0, R16 ;  /* 0x0000001000007245 */ /* 0x000fe40000201000 */
[----:B0-----:R-:W-:Y:S01]  /*a540*/  ISETP.NE.U32.AND P0, PT, R24, RZ, PT ;  /* 0x000000ff1800720c */ /* 0x001fe20003f05070 */
[----:B------:R-:W-:Y:S02]  /*a550*/  IMAD.IADD R3, R3, 0x1, R5 ;  /* 0x0000000103037824 */ /* 0x000fe400078e0205 */
[----:B------:R-:W-:Y:S01]  /*a560*/  FMUL R0, R0, UR4 ;  /* 0x0000000400007c20 */ /* 0x000fe20008400000 */
[----:B------:R-:W0:Y:S01]  /*a570*/  LDC R13, c[0x0][0x148] ;  /* 0x00005200ff0d7b82 */ /* 0x000e220000000800 */
[----:B------:R-:W-:Y:S01]  /*a580*/  ISETP.NE.AND.EX P0, PT, R25, RZ, PT, P0 ;  /* 0x000000ff1900720c */ /* 0x000fe20003f05300 */
[----:B------:R-:W-:Y:S01]  /*a590*/  IMAD.MOV.U32 R5, RZ, RZ, -0x1 ;  /* 0xffffffffff057424 */ /* 0x000fe200078e00ff */
[-CC-:B--2---:R-:W-:Y:S01]  /*a5a0*/  SHF.R.U64 R10, R2, R4.reuse, R3.reuse ;  /* 0x00000004020a7219 */ /* 0x184fe20000001203 */
[----:B------:R2:W0:Y:S01]  /*a5b0*/  F2I.U32.TRUNC.NTZ R12, R0 ;  /* 0x00000000000c7305 */ /* 0x000422000020f000 */
[----:B------:R-:W-:-:S03]  /*a5c0*/  SHF.R.U32.HI R3, RZ, R4, R3 ;  /* 0x00000004ff037219 */ /* 0x000fc60000011603 */
[----:B------:R-:W0:Y:S01]  /*a5d0*/  LDC R14, c[0x0][0x600] ;  /* 0x00018000ff0e7b82 */ /* 0x000e220000000800 */
[-CC-:B---3--:R-:W-:Y:S02]  /*a5e0*/  SHF.R.U64 R8, R10, R6.reuse, R3.reuse ;  /* 0x000000060a087219 */ /* 0x188fe40000001203 */
[----:B------:R-:W-:-:S05]  /*a5f0*/  SHF.R.U32.HI R3, RZ, R6, R3 ;  /* 0x00000006ff037219 */ /* 0x000fca0000011603 */
[----:B------:R-:W3:Y:S01]  /*a600*/  LDC R20, c[0x0][0x648] ;  /* 0x00019200ff147b82 */ /* 0x000ee20000000800 */
[-CC-:B-1----:R-:W-:Y:S02]  /*a610*/  SHF.R.U64 R11, R8, R18.reuse, R3.reuse ;  /* 0x00000012080b7219 */ /* 0x182fe40000001203 */
[-C--:B------:R-:W-:Y:S02]  /*a620*/  SHF.L.U32 R5, R5, R18.reuse, RZ ;  /* 0x0000001205057219 */ /* 0x080fe400000006ff */
[-C--:B------:R-:W-:Y:S01]  /*a630*/  SHF.R.U32.HI R3, RZ, R18.reuse, R3 ;  /* 0x00000012ff037219 */ /* 0x080fe20000011603 */
[----:B------:R-:W-:Y:S01]  /*a640*/  IMAD.MOV.U32 R2, RZ, RZ, R11 ;  /* 0x000000ffff027224 */ /* 0x000fe200078e000b */
[----:B------:R-:W-:Y:S01]  /*a650*/  SHF.L.U32 R18, R7, R18, RZ ;  /* 0x0000001207127219 */ /* 0x000fe200000006ff */
[----:B------:R-:W1:Y:S01]  /*a660*/  LDC R26, c[0x0][0x638] ;  /* 0x00018e00ff1a7b82 */ /* 0x000e620000000800 */
[----:B------:R-:W-:-:S07]  /*a670*/  LOP3.LUT R21, RZ, R5, RZ, 0x33, !PT ;  /* 0x00000005ff157212 */ /* 0x000fce00078e33ff */
[----:B------:R-:W0:Y:S01]  /*a680*/  LDC R27, c[0x0][0x610] ;  /* 0x00018400ff1b7b82 */ /* 0x000e220000000800 */
[----:B--2---:R-:W-:Y:S05]  /*a690*/  @!P0 BRA `(.L_x_294) ;  /* 0x0000000000288947 */ /* 0x004fea0003800000 */
[----:B------:R-:W2:Y:S02]  /*a6a0*/  LDC R0, c[0x0][0x64c] ;  /* 0x00019300ff007b82 */ /* 0x000ea40000000800 */
[----:B--2---:R-:W-:-:S05]  /*a6b0*/  IADD3 R7, P0, R11, R0, RZ ;  /* 0x000000000b077210 */ /* 0x004fca0007f1e0ff */
[----:B------:R-:W-:-:S04]  /*a6c0*/  IMAD.X R9, RZ, RZ, R3, P0 ;  /* 0x000000ffff097224 */ /* 0x000fc800000e0603 */
[----:B------:R-:W-:-:S04]  /*a6d0*/  IMAD.WIDE.U32 R2, R9, R24, RZ ;  /* 0x0000001809027225 */ /* 0x000fc800078e00ff */
[----:B------:R-:W-:-:S04]  /*a6e0*/  IMAD.WIDE.U32 R4, P0, R7, R25, R2 ;  /* 0x0000001907047225 */ /* 0x000fc80007800002 */
[----:B------:R-:W-:Y:S01]  /*a6f0*/  IMAD.WIDE.U32 R2, R7, R24, RZ ;  /* 0x0000001807027225 */ /* 0x000fe200078e00ff */
[----:B------:R-:W-:-:S03]  /*a700*/  IADD3.X R7, RZ, RZ, RZ, P0, !PT ;  /* 0x000000ffff077210 */ /* 0x000fc600007fe4ff */
[----:B------:R-:W-:Y:S01]  /*a710*/  IMAD.MOV.U32 R6, RZ, RZ, R5 ;  /* 0x000000ffff067224 */ /* 0x000fe200078e0005 */
[----:B------:R-:W-:-:S05]  /*a720*/  IADD3 RZ, P0, R3, R4, RZ ;  /* 0x0000000403ff7210 */ /* 0x000fca0007f1e0ff */
[----:B------:R-:W-:-:S08]  /*a730*/  IMAD.WIDE.U32.X R2, R9, R25, R6, P0 ;  /* 0x0000001909027225 */ /* 0x000fd000000e0406 */
.L_x_294:
[----:B------:R-:W2:Y:S01]  /*a740*/  LDC R4, c[0x0][0x65c] ;  /* 0x00019700ff047b82 */ /* 0x000ea20000000800 */
[----:B---3--:R-:W-:Y:S01]  /*a750*/  SHF.R.U64 R0, R2, R20, R3 ;  /* 0x0000001402007219 */ /* 0x008fe20000001203 */
[----:B0-----:R-:W-:Y:S01]  /*a760*/  IMAD.MOV R12, RZ, RZ, -R12 ;  /* 0x000000ffff0c7224 */ /* 0x001fe200078e0a0c */
[----:B------:R-:W-:Y:S02]  /*a770*/  LOP3.LUT R3, R8, R21, RZ, 0xc0, !PT ;  /* 0x0000001508037212 */ /* 0x000fe400078ec0ff */
[----:B------:R-:W-:Y:S01]  /*a780*/  IADD3 R5, R14, -0x1, RZ ;  /* 0xffffffff0e057810 */ /* 0x000fe20007ffe0ff */
[----:B------:R-:W-:Y:S02]  /*a790*/  IMAD.MOV R2, RZ, RZ, -R0 ;  /* 0x000000ffff027224 */ /* 0x000fe400078e0a00 */
[----:B------:R-:W-:Y:S01]  /*a7a0*/  IMAD R18, R18, R0, R3 ;  /* 0x0000000012127224 */ /* 0x000fe200078e0203 */
[----:B------:R-:W-:Y:S01]  /*a7b0*/  LOP3.LUT R3, R10, R5, RZ, 0xc0, !PT ;  /* 0x000000050a037212 */ /* 0x000fe200078ec0ff */
[----:B-1----:R-:W-:-:S02]  /*a7c0*/  IMAD R0, R2, R26, R11 ;  /* 0x0000001a02007224 */ /* 0x002fc400078e020b */
[----:B------:R-:W-:Y:S02]  /*a7d0*/  IMAD.MOV.U32 R2, RZ, RZ, 0x1 ;  /* 0x00000001ff027424 */ /* 0x000fe400078e00ff */
[----:B------:R-:W-:-:S03]  /*a7e0*/  IMAD R3, R0, R14, R3 ;  /* 0x0000000e00037224 */ /* 0x000fc600078e0203 */
[----:B------:R-:W-:Y:S02]  /*a7f0*/  PRMT R0, R2, 0x7610, R0 ;  /* 0x0000761002007816 */ /* 0x000fe40000000000 */
[----:B--2---:R-:W-:-:S13]  /*a800*/  ISETP.NE.AND P0, PT, R4, 0x1, PT ;  /* 0x000000010400780c */ /* 0x004fda0003f05270 */
[----:B------:R-:W-:-:S04]  /*a810*/  @P0 IMAD R15, R13, R12, R16 ;  /* 0x0000000c0d0f0224 */ /* 0x000fc800078e0210 */
[----:B------:R-:W-:-:S05]  /*a820*/  IMAD R18, R18, R27, R15 ;  /* 0x0000001b12127224 */ /* 0x000fca00078e020f */
[----:B------:R-:W-:Y:S02]  /*a830*/  SEL R16, R3, R18, !P0 ;  /* 0x0000001203107207 */ /* 0x000fe40004000000 */
[----:B------:R-:W-:-:S07]  /*a840*/  SEL R18, R18, R3, !P0 ;  /* 0x0000000312127207 */ /* 0x000fce0004000000 */
.L_x_292:
[----:B------:R-:W-:-:S13]  /*a850*/  LOP3.LUT P0, RZ, R0, 0xff, RZ, 0xc0, !PT ;  /* 0x000000ff00ff7812 */ /* 0x000fda000780c0ff */
[----:B------:R-:W-:Y:S05]  /*a860*/  @P0 BRA `(.L_x_295) ;  /* 0xffffff6400c40947 */ /* 0x000fea000383ffff */
[----:B------:R-:W-:Y:S05]  /*a870*/  EXIT ;  /* 0x000000000000794d */ /* 0x000fea0003800000 */
.L_x_3:
[----:B------:R-:W2:Y:S04]  /*a880*/  LDL R19, [R1+0x1c] ;  /* 0x00001c0001137983 */ /* 0x000ea80000100800 */
[----:B0-----:R-:W3:Y:S01]  /*a890*/  LDL R20, [R1+0x18] ;  /* 0x0000180001147983 */ /* 0x001ee20000100800 */
[----:B------:R-:W-:Y:S01]  /*a8a0*/  IMAD.MOV.U32 R6, RZ, RZ, -0x1 ;  /* 0xffffffffff067424 */ /* 0x000fe200078e00ff */
[----:B------:R-:W-:-:S04]  /*a8b0*/  ULDC.64 UR4, c[0x0][0x650] ;  /* 0x0001940000047ab9 */ /* 0x000fc80000000a00 */
[----:B------:R0:W-:Y:S01]  /*a8c0*/  STL [R1+0x8], R6 ;  /* 0x0000080601007387 */ /* 0x0001e20000100800 */
[----:B------:R-:W-:Y:S01]  /*a8d0*/  PRMT R5, RZ, 0x7610, R5 ;  /* 0x00007610ff057816 */ /* 0x000fe20000000005 */
[----:B------:R-:W-:Y:S01]  /*a8e0*/  IMAD.MOV.U32 R16, RZ, RZ, -0x1 ;  /* 0xffffffffff107424 */ /* 0x000fe200078e00ff */
[----:B------:R-:W-:Y:S02]  /*a8f0*/  MOV R17, 0xffffffff ;  /* 0xffffffff00117802 */ /* 0x000fe40000000f00 */
[----:B--2---:R-:W-:-:S04]  /*a900*/  ISETP.GE.U32.AND P0, PT, R19, UR4, PT ;  /* 0x0000000413007c0c */ /* 0x004fc8000bf06070 */
[----:B---3--:R-:W-:-:S13]  /*a910*/  ISETP.GE.U32.AND.EX P0, PT, R20, UR5, PT, P0 ;  /* 0x0000000514007c0c */ /* 0x008fda000bf06100 */
[----:B0-----:R-:W-:Y:S05]  /*a920*/  @P0 BRA `(.L_x_296) ;  /* 0x0000000400680947 */ /* 0x001fea0003800000 */
[----:B------:R-:W0:Y:S01]  /*a930*/  LDC.64 R12, c[0x0][0x628] ;  /* 0x00018a00ff0c7b82 */ /* 0x000e220000000a00 */
[----:B------:R-:W-:Y:S01]  /*a940*/  MOV R10, R19 ;  /* 0x00000013000a7202 */ /* 0x000fe20000000f00 */
[----:B------:R-:W-:-:S06]  /*a950*/  IMAD.MOV.U32 R11, RZ, RZ, R20 ;  /* 0x000000ffff0b7224 */ /* 0x000fcc00078e0014 */
        /* <DEDUP_REMOVED lines=15> */
.L_x_297:
[-CC-:B------:R-:W-:Y:S01]  /*aa50*/  SHF.R.U64 R12, R10, R14.reuse, R11.reuse ;  /* 0x0000000e0a0c7219 */ /* 0x180fe2000000120b */
[----:B------:R-:W0:Y:S01]  /*aa60*/  LDC R18, c[0x0][0x618] ;  /* 0x00018600ff127b82 */ /* 0x000e220000000800 */
[----:B------:R-:W-:Y:S01]  /*aa70*/  SHF.R.U32.HI R3, RZ, R14, R11 ;  /* 0x0000000eff037219 */ /* 0x000fe2000001160b */
[----:B------:R-:W-:Y:S01]  /*aa80*/  IMAD.MOV.U32 R7, RZ, RZ, R20 ;  /* 0x000000ffff077224 */ /* 0x000fe200078e0014 */
[----:B------:R-:W-:Y:S01]  /*aa90*/  IADD3 R5, P0, RZ, -R12, RZ ;  /* 0x8000000cff057210 */ /* 0x000fe20007f1e0ff */
[----:B------:R-:W-:Y:S01]  /*aaa0*/  ULDC UR4, c[0x0][0x150] ;  /* 0x0000540000047ab9 */ /* 0x000fe20000000800 */
[----:B------:R-:W-:Y:S02]  /*aab0*/  I2FP.F32.U32 R8, R2 ;  /* 0x0000000200087245 */ /* 0x000fe40000201000 */
[----:B------:R-:W-:Y:S01]  /*aac0*/  MOV R6, R19 ;  /* 0x0000001300067202 */ /* 0x000fe20000000f00 */
[----:B------:R-:W1:Y:S01]  /*aad0*/  LDC.64 R20, c[0x0][0x640] ;  /* 0x00019000ff147b82 */ /* 0x000e620000000a00 */
[----:B------:R-:W-:-:S02]  /*aae0*/  IMAD.X R3, RZ, RZ, ~R3, P0 ;  /* 0x000000ffff037224 */ /* 0x000fc400000e0e03 */
[----:B------:R-:W-:Y:S01]  /*aaf0*/  FMUL R9, R8, UR4 ;  /* 0x0000000408097c20 */ /* 0x000fe20008400000 */
[----:B------:R-:W-:Y:S01]  /*ab00*/  ULDC UR4, c[0x0][0x154] ;  /* 0x0000550000047ab9 */ /* 0x000fe20000000800 */
[----:B------:R-:W-:-:S03]  /*ab10*/  IMAD.WIDE.U32 R6, R5, R16, R6 ;  /* 0x0000001005067225 */ /* 0x000fc600078e0006 */
[----:B------:R-:W2:Y:S01]  /*ab20*/  LDC R11, c[0x0][0x144] ;  /* 0x00005100ff0b7b82 */ /* 0x000ea20000000800 */
[----:B------:R-:W-:Y:S01]  /*ab30*/  IMAD R8, R3, R16, RZ ;  /* 0x0000001003087224 */ /* 0x000fe200078e02ff */
[----:B------:R-:W3:Y:S03]  /*ab40*/  F2I.U32.TRUNC.NTZ R9, R9 ;  /* 0x0000000900097305 */ /* 0x000ee6000020f000 */
[----:B------:R-:W-:Y:S02]  /*ab50*/  IMAD R3, R5, R17, R8 ;  /* 0x0000001105037224 */ /* 0x000fe400078e0208 */
[----:B------:R-:W-:Y:S01]  /*ab60*/  IMAD.MOV.U32 R8, RZ, RZ, 0x1 ;  /* 0x00000001ff087424 */ /* 0x000fe200078e00ff */
[----:B------:R-:W4:Y:S01]  /*ab70*/  LDC R14, c[0x0][0x608] ;  /* 0x00018200ff0e7b82 */ /* 0x000f220000000800 */
[----:B------:R-:W-:-:S05]  /*ab80*/  IMAD.IADD R3, R7, 0x1, R3 ;  /* 0x0000000107037824 */ /* 0x000fca00078e0203 */
[--C-:B0-----:R-:W-:Y:S02]  /*ab90*/  SHF.R.U64 R10, R6, R18, R3.reuse ;  /* 0x00000012060a7219 */ /* 0x101fe40000001203 */
[----:B------:R-:W0:Y:S01]  /*aba0*/  LDC R19, c[0x0][0x658] ;  /* 0x00019600ff137b82 */ /* 0x000e220000000800 */
[----:B------:R-:W-:Y:S02]  /*abb0*/  I2FP.F32.U32 R6, R4 ;  /* 0x0000000400067245 */ /* 0x000fe40000201000 */
[----:B-1----:R-:W-:Y:S02]  /*abc0*/  ISETP.NE.U32.AND P0, PT, R20, RZ, PT ;  /* 0x000000ff1400720c */ /* 0x002fe40003f05070 */
[----:B---3--:R-:W-:Y:S01]  /*abd0*/  IADD3 R5, -R9, RZ, RZ ;  /* 0x000000ff09057210 */ /* 0x008fe20007ffe1ff */
[----:B------:R-:W-:Y:S01]  /*abe0*/  FMUL R6, R6, UR4 ;  /* 0x0000000406067c20 */ /* 0x000fe20008400000 */
[----:B------:R-:W-:Y:S01]  /*abf0*/  SHF.R.U32.HI R3, RZ, R18, R3 ;  /* 0x00000012ff037219 */ /* 0x000fe20000011603 */
[----:B------:R-:W1:Y:S01]  /*ac00*/  LDC R17, c[0x0][0x148] ;  /* 0x00005200ff117b82 */ /* 0x000e620000000800 */
[----:B------:R-:W-:Y:S01]  /*ac10*/  ISETP.NE.AND.EX P0, PT, R21, RZ, PT, P0 ;  /* 0x000000ff1500720c */ /* 0x000fe20003f05300 */
[----:B--2---:R-:W-:Y:S01]  /*ac20*/  IMAD R18, R11, R5, R2 ;  /* 0x000000050b127224 */ /* 0x004fe200078e0202 */
[----:B------:R2:W3:Y:S05]  /*ac30*/  F2I.U32.TRUNC.NTZ R15, R6 ;  /* 0x00000006000f7305 */ /* 0x0004ea000020f000 */
[----:B------:R-:W1:Y:S01]  /*ac40*/  LDC R16, c[0x0][0x600] ;  /* 0x00018000ff107b82 */ /* 0x000e620000000800 */
[----:B----4-:R-:W-:-:S02]  /*ac50*/  SHF.R.U64 R13, R10, R14, R3 ;  /* 0x0000000e0a0d7219 */ /* 0x010fc40000001203 */
[----:B------:R-:W-:Y:S01]  /*ac60*/  SHF.R.U32.HI R2, RZ, R14, R3 ;  /* 0x0000000eff027219 */ /* 0x000fe20000011603 */
[----:B------:R-:W-:-:S04]  /*ac70*/  IMAD.MOV.U32 R14, RZ, RZ, -0x1 ;  /* 0xffffffffff0e7424 */ /* 0x000fc800078e00ff */
[----:B------:R-:W4:Y:S01]  /*ac80*/  LDC R22, c[0x0][0x648] ;  /* 0x00019200ff167b82 */ /* 0x000f220000000800 */
[-C--:B0-----:R-:W-:Y:S02]  /*ac90*/  SHF.L.U32 R5, R14, R19.reuse, RZ ;  /* 0x000000130e057219 */ /* 0x081fe400000006ff */
[-CC-:B------:R-:W-:Y:S02]  /*aca0*/  SHF.R.U64 R14, R13, R19.reuse, R2.reuse ;  /* 0x000000130d0e7219 */ /* 0x180fe40000001202 */
[-C--:B------:R-:W-:Y:S02]  /*acb0*/  SHF.R.U32.HI R3, RZ, R19.reuse, R2 ;  /* 0x00000013ff037219 */ /* 0x080fe40000011602 */
[----:B------:R-:W-:Y:S01]  /*acc0*/  SHF.L.U32 R19, R8, R19, RZ ;  /* 0x0000001308137219 */ /* 0x000fe200000006ff */
[----:B------:R-:W0:Y:S01]  /*acd0*/  LDC R23, c[0x0][0x638] ;  /* 0x00018e00ff177b82 */ /* 0x000e220000000800 */
[----:B------:R-:W-:Y:S02]  /*ace0*/  LOP3.LUT R24, RZ, R5, RZ, 0x33, !PT ;  /* 0x00000005ff187212 */ /* 0x000fe400078e33ff */
[----:B------:R-:W-:-:S05]  /*acf0*/  MOV R2, R14 ;  /* 0x0000000e00027202 */ /* 0x000fca0000000f00 */
[----:B------:R-:W0:Y:S01]  /*ad00*/  LDC R25, c[0x0][0x610] ;  /* 0x00018400ff197b82 */ /* 0x000e220000000800 */
[----:B--23--:R-:W-:Y:S05]  /*ad10*/  @!P0 BRA `(.L_x_298) ;  /* 0x0000000000288947 */ /* 0x00cfea0003800000 */
[----:B------:R-:W2:Y:S02]  /*ad20*/  LDC R5, c[0x0][0x64c] ;  /* 0x00019300ff057b82 */ /* 0x000ea40000000800 */
[----:B--2---:R-:W-:-:S05]  /*ad30*/  IADD3 R5, P0, R14, R5, RZ ;  /* 0x000000050e057210 */ /* 0x004fca0007f1e0ff */
[----:B------:R-:W-:-:S04]  /*ad40*/  IMAD.X R11, RZ, RZ, R3, P0 ;  /* 0x000000ffff0b7224 */ /* 0x000fc800000e0603 */
[----:B------:R-:W-:-:S04]  /*ad50*/  IMAD.WIDE.U32 R2, R11, R20, RZ ;  /* 0x000000140b027225 */ /* 0x000fc800078e00ff */
[----:B------:R-:W-:-:S04]  /*ad60*/  IMAD.WIDE.U32 R6, P0, R5, R21, R2 ;  /* 0x0000001505067225 */ /* 0x000fc80007800002 */
[----:B------:R-:W-:Y:S01]  /*ad70*/  IMAD.WIDE.U32 R2, R5, R20, RZ ;  /* 0x0000001405027225 */ /* 0x000fe200078e00ff */
[----:B------:R-:W-:-:S03]  /*ad80*/  MOV R8, R7 ;  /* 0x0000000700087202 */ /* 0x000fc60000000f00 */
[----:B------:R-:W-:Y:S01]  /*ad90*/  IMAD.X R9, RZ, RZ, RZ, P0 ;  /* 0x000000ffff097224 */ /* 0x000fe200000e06ff */
[----:B------:R-:W-:-:S05]  /*ada0*/  IADD3 RZ, P0, R3, R6, RZ ;  /* 0x0000000603ff7210 */ /* 0x000fca0007f1e0ff */
[----:B------:R-:W-:-:S08]  /*adb0*/  IMAD.WIDE.U32.X R2, R11, R21, R8, P0 ;  /* 0x000000150b027225 */ /* 0x000fd000000e0408 */
.L_x_298:
[----:B------:R-:W2:Y:S01]  /*adc0*/  LDC R5, c[0x0][0x65c] ;  /* 0x00019700ff057b82 */ /* 0x000ea20000000800 */
[----:B------:R3:W-:Y:S01]  /*add0*/  STL [R1+0x8], R12 ;  /* 0x0000080c01007387 */ /* 0x0007e20000100800 */
[----:B----4-:R-:W-:Y:S01]  /*ade0*/  SHF.R.U64 R3, R2, R22, R3 ;  /* 0x0000001602037219 */ /* 0x010fe20000001203 */
[----:B------:R-:W-:Y:S01]  /*adf0*/  IMAD.MOV R15, RZ, RZ, -R15 ;  /* 0x000000ffff0f7224 */ /* 0x000fe200078e0a0f */
[----:B------:R-:W-:Y:S01]  /*ae00*/  LOP3.LUT R2, R13, R24, RZ, 0xc0, !PT ;  /* 0x000000180d027212 */ /* 0x000fe200078ec0ff */
[----:B-1----:R-:W-:Y:S01]  /*ae10*/  VIADD R7, R16, 0xffffffff ;  /* 0xffffffff10077836 */ /* 0x002fe20000000000 */
[----:B--2---:R-:W-:Y:S02]  /*ae20*/  ISETP.NE.AND P0, PT, R5, 0x1, PT ;  /* 0x000000010500780c */ /* 0x004fe40003f05270 */
[----:B------:R-:W-:-:S11]  /*ae30*/  IADD3 R5, -R3, RZ, RZ ;  /* 0x000000ff03057210 */ /* 0x000fd60007ffe1ff */
[----:B------:R-:W-:Y:S02]  /*ae40*/  @P0 IMAD R18, R17, R15, R4 ;  /* 0x0000000f11120224 */ /* 0x000fe400078e0204 */
[----:B------:R-:W-:Y:S01]  /*ae50*/  IMAD R17, R19, R3, R2 ;  /* 0x0000000313117224 */ /* 0x000fe200078e0202 */
[----:B------:R-:W-:Y:S01]  /*ae60*/  LOP3.LUT R3, R10, R7, RZ, 0xc0, !PT ;  /* 0x000000070a037212 */ /* 0x000fe200078ec0ff */
[----:B0-----:R-:W-:Y:S02]  /*ae70*/  IMAD R2, R5, R23, R14 ;  /* 0x0000001705027224 */ /* 0x001fe400078e020e */
[----:B------:R-:W-:Y:S02]  /*ae80*/  IMAD R17, R17, R25, R18 ;  /* 0x0000001911117224 */ /* 0x000fe400078e0212 */
[----:B------:R-:W-:Y:S02]  /*ae90*/  IMAD R2, R2, R16, R3 ;  /* 0x0000001002027224 */ /* 0x000fe400078e0203 */
[----:B------:R-:W-:-:S03]  /*aea0*/  IMAD.MOV.U32 R5, RZ, RZ, 0x1 ;  /* 0x00000001ff057424 */ /* 0x000fc600078e00ff */
[----:B------:R-:W-:Y:S02]  /*aeb0*/  SEL R16, R2, R17, !P0 ;  /* 0x0000001102107207 */ /* 0x000fe40004000000 */
[----:B---3--:R-:W-:-:S07]  /*aec0*/  SEL R17, R17, R2, !P0 ;  /* 0x0000000211117207 */ /* 0x008fce0004000000 */
.L_x_296:
[----:B------:R-:W-:-:S08]  /*aed0*/  NOP ;  /* 0x0000000000007918 */ /* 0x000fd00000000000 */
[----:B------:R-:W0:-:S00]  /*aee0*/  USETMAXREG.DEALLOC.CTAPOOL 0x28 ;  /* 0x00000028000079c8 */ /* 0x000e0000080e0500 */
[----:B0-----:R-:W-:-:S13]  /*aef0*/  ISETP.NE.AND P0, PT, R0, RZ, PT ;  /* 0x000000ff0000720c */ /* 0x001fda0003f05270 */
[----:B------:R-:W-:Y:S05]  /*af00*/  @P0 EXIT ;  /* 0x000000000000094d */ /* 0x000fea0003800000 */
[----:B------:R-:W-:Y:S01]  /*af10*/  IMAD.MOV.U32 R0, RZ, RZ, 0x1 ;  /* 0x00000001ff007424 */ /* 0x000fe200078e00ff */
[----:B------:R0:W-:Y:S01]  /*af20*/  STL [R1+0x28], RZ ;  /* 0x000028ff01007387 */ /* 0x0001e20000100800 */
[----:B------:R-:W-:-:S03]  /*af30*/  LOP3.LUT P0, RZ, R5, 0xff, RZ, 0xc0, !PT ;  /* 0x000000ff05ff7812 */ /* 0x000fc6000780c0ff */
[----:B------:R0:W-:Y:S10]  /*af40*/  STL [R1+0x2c], R0 ;  /* 0x00002c0001007387 */ /* 0x0001f40000100800 */
[----:B0-----:R-:W-:Y:S05]  /*af50*/  @!P0 BRA `(.L_x_299) ;  /* 0x0000001800e48947 */ /* 0x001fea0003800000 */
[----:B------:R-:W2:Y:S01]  /*af60*/  LDL R4, [R1+0x14] ;  /* 0x0000140001047983 */ /* 0x000ea20000100800 */
[----:B------:R-:W0:Y:S01]  /*af70*/  LDC R0, c[0x0][0x28c] ;  /* 0x0000a300ff007b82 */ /* 0x000e220000000800 */
[----:B------:R-:W-:Y:S01]  /*af80*/  ULDC UR37, c[0x0][0x658] ;  /* 0x0001960000257ab9 */ /* 0x000fe20000000800 */
[----:B------:R-:W-:Y:S01]  /*af90*/  UMOV UR5, 0xffffffff ;  /* 0xffffffff00057882 */ /* 0x000fe20000000000 */
[----:B------:R-:W1:Y:S01]  /*afa0*/  S2R R2, SR_TID.X ;  /* 0x0000000000027919 */ /* 0x000e620000002100 */
[----:B------:R-:W-:Y:S01]  /*afb0*/  ULDC UR4, c[0x0][0xc] ;  /* 0x0000030000047ab9 */ /* 0x000fe20000000800 */
[----:B------:R-:W-:Y:S01]  /*afc0*/  USHF.L.U32 UR38, UR5, UR37, URZ ;  /* 0x0000002505267299 */ /* 0x000fe2000800063f */
[----:B------:R-:W-:Y:S01]  /*afd0*/  BSSY B7, `(.L_x_299) ;  /* 0x00001b1000077945 */ /* 0x000fe20003800000 */
[----:B------:R-:W-:Y:S01]  /*afe0*/  UMOV UR6, 0x1 ;  /* 0x0000000100067882 */ /* 0x000fe20000000000 */
[----:B------:R-:W-:Y:S01]  /*aff0*/  ULDC UR5, c[0x0][0x10] ;  /* 0x0000040000057ab9 */ /* 0x000fe20000000800 */
[----:B------:R-:W-:-:S02]  /*b000*/  USHF.L.U32 UR37, UR6, UR37, URZ ;  /* 0x0000002506257299 */ /* 0x000fc4000800063f */
[----:B------:R-:W-:Y:S01]  /*b010*/  UIMAD.WIDE.U32 UR4, UR4, UR5, URZ ;  /* 0x00000005040472a5 */ /* 0x000fe2000f8e003f */
[----:B------:R-:W-:Y:S01]  /*b020*/  ULDC UR6, c[0x0][0x14] ;  /* 0x0000050000067ab9 */ /* 0x000fe20000000800 */
[----:B------:R-:W-:Y:S02]  /*b030*/  ULDC UR39, c[0x0][0x600] ;  /* 0x0001800000277ab9 */ /* 0x000fe40000000800 */
[----:B------:R-:W-:Y:S02]  /*b040*/  UIMAD.WIDE.U32 UR54, UR4, UR6, URZ ;  /* 0x00000006043672a5 */ /* 0x000fe4000f8e003f */
[----:B------:R-:W-:Y:S02]  /*b050*/  UIMAD UR45, UR5, UR6, URZ ;  /* 0x00000006052d72a4 */ /* 0x000fe4000f8e023f */
[----:B------:R-:W-:Y:S02]  /*b060*/  UIADD3 UR39, UR39, -0x1, URZ ;  /* 0xffffffff27277890 */ /* 0x000fe4000fffe03f */
[----:B------:R-:W-:-:S02]  /*b070*/  ULOP3.LUT UR38, URZ, UR38, URZ, 0x33, !UPT ;  /* 0x000000263f267292 */ /* 0x000fc4000f8e333f */
[----:B------:R-:W-:Y:S01]  /*b080*/  UIADD3 UR45, UR55, UR45, URZ ;  /* 0x0000002d372d7290 */ /* 0x000fe2000fffe03f */
[----:B0-----:R-:W-:Y:S01]  /*b090*/  IADD3 R0, R0, 0x3f, RZ ;  /* 0x0000003f00007810 */ /* 0x001fe20007ffe0ff */
[----:B------:R-:W-:-:S03]  /*b0a0*/  ULDC.64 UR46, c[0x0][0x198] ;  /* 0x00006600002e7ab9 */ /* 0x000fc60000000a00 */
[----:B------:R-:W-:-:S04]  /*b0b0*/  SHF.R.S32.HI R3, RZ, 0x1f, R0 ;  /* 0x0000001fff037819 */ /* 0x000fc80000011400 */
[----:B------:R-:W-:Y:S01]  /*b0c0*/  LEA.HI R3, R3, R0, RZ, 0x6 ;  /* 0x0000000003037211 */ /* 0x000fe200078f30ff */
[----:B------:R-:W-:Y:S01]  /*b0d0*/  IMAD.MOV.U32 R0, RZ, RZ, 0x1 ;  /* 0x00000001ff007424 */ /* 0x000fe200078e00ff */
[C---:B-1----:R-:W-:Y:S02]  /*b0e0*/  LOP3.LUT P1, RZ, R2.reuse, 0x7f, RZ, 0xc0, !PT ;  /* 0x0000007f02ff7812 */ /* 0x042fe4000782c0ff */
[----:B------:R-:W-:-:S04]  /*b0f0*/  LOP3.LUT P0, RZ, R2, 0x1f, RZ, 0xc0, !PT ;  /* 0x0000001f02ff7812 */ /* 0x000fc8000780c0ff */
[----:B------:R-:W-:-:S04]  /*b100*/  PLOP3.LUT P0, PT, P0, P1, PT, 0x8a, 0x0 ;  /* 0x000000000000781c */ /* 0x000fc80000703172 */
[----:B------:R-:W-:Y:S02]  /*b110*/  P2R R5, PR, RZ, 0x1 ;  /* 0x00000001ff057803 */ /* 0x000fe40000000000 */
[----:B--2---:R-:W-:Y:S01]  /*b120*/  LOP3.LUT R2, R4, 0x2, RZ, 0xfc, !PT ;  /* 0x0000000204027812 */ /* 0x004fe200078efcff */
[----:B------:R-:W-:-:S04]  /*b130*/  IMAD.MOV.U32 R4, RZ, RZ, 0x1 ;  /* 0x00000001ff047424 */ /* 0x000fc800078e00ff */
[----:B------:R0:W-:Y:S04]  /*b140*/  STL [R1+0xc], R2 ;  /* 0x00000c0201007387 */ /* 0x0001e80000100800 */
[----:B------:R1:W-:Y:S04]  /*b150*/  STL [R1+0x10], R5 ;  /* 0x0000100501007387 */ /* 0x0003e80000100800 */
[----:B------:R1:W-:Y:S01]  /*b160*/  STL [R1+0x28], RZ ;  /* 0x000028ff01007387 */ /* 0x0003e20000100800 */
[--C-:B0-----:R-:W-:Y:S02]  /*b170*/  SHF.R.S32.HI R2, RZ, 0x6, R3.reuse ;  /* 0x00000006ff027819 */ /* 0x101fe40000011403 */
[----:B------:R-:W-:Y:S01]  /*b180*/  PRMT R3, R0, 0x7610, R3 ;  /* 0x0000761000037816 */ /* 0x000fe20000000003 */
[----:B------:R1:W-:Y:S01]  /*b190*/  STL [R1+0x2c], R4 ;  /* 0x00002c0401007387 */ /* 0x0003e20000100800 */
[----:B------:R-:W-:-:S03]  /*b1a0*/  IADD3 R0, R2, 0x1, RZ ;  /* 0x0000000102007810 */ /* 0x000fc60007ffe0ff */
[----:B------:R1:W-:Y:S04]  /*b1b0*/  STL [R1+0x24], R2 ;  /* 0x0000240201007387 */ /* 0x0003e80000100800 */
[----:B------:R1:W-:Y:S04]  /*b1c0*/  STL.S16 [R1+0x30], R3 ;  /* 0x0000300301007387 */ /* 0x0003e80000100600 */
[----:B------:R1:W-:Y:S02]  /*b1d0*/  STL [R1+0x34], R0 ;  /* 0x0000340001007387 */ /* 0x0003e40000100800 */
.L_x_313:
[----:B------:R-:W-:-:S03]  /*b1e0*/  UMOV UR4, 0xffffffff ;  /* 0xffffffff00047882 */ /* 0x000fc60000000000 */
[----:B-1----:R-:W-:Y:S05]  /*b1f0*/  BRA.DIV UR4, `(.L_x_300) ;  /* 0x0000001e04187947 */ /* 0x002fea000b800000 */
[----:B------:R-:W-:-:S13]  /*b200*/  ELECT P6, URZ, PT ;  /* 0x00000000003f782f */ /* 0x000fda00038c0000 */
.L_x_324:
[----:B------:R-:W-:Y:S04]  /*b210*/  BSSY B6, `(.L_x_301) ;  /* 0x000010a000067945 */ /* 0x000fe80003800000 */
[----:B------:R-:W-:Y:S05]  /*b220*/  @!P6 BRA `(.L_x_302) ;  /* 0x000000100020e947 */ /* 0x000fea0003800000 */
[----:B-1----:R-:W0:Y:S01]  /*b230*/  S2R R3, SR_CgaCtaId ;  /* 0x0000000000037919 */ /* 0x002e220000008800 */
[----:B------:R-:W-:-:S04]  /*b240*/  MOV R0, 0x400 ;  /* 0x0000040000007802 */ /* 0x000fc80000000f00 */
[----:B0-----:R-:W-:-:S05]  /*b250*/  LEA R18, R3, R0, 0x18 ;  /* 0x0000000003127211 */ /* 0x001fca00078ec0ff */
[----:B------:R0:W-:Y:S01]  /*b260*/  STL [R1+0x20], R18 ;  /* 0x0000201201007387 */ /* 0x0001e20000100800 */
[----:B------:R-:W-:-:S05]  /*b270*/  VIADD R0, R18, 0x800 ;  /* 0x0000080012007836 */ /* 0x000fca0000000000 */
[----:B------:R-:W-:-:S13]  /*b280*/  LOP3.LUT P0, RZ, R0, 0x9f, RZ, 0xc0, !PT ;  /* 0x0000009f00ff7812 */ /* 0x000fda000780c0ff */
[----:B0-----:R-:W-:Y:S05]  /*b290*/  @!P0 BRA `(.L_x_303) ;  /* 0x0000000000408947 */ /* 0x001fea0003800000 */
[----:B------:R-:W-:Y:S01]  /*b2a0*/  MOV R2, 0x0 ;  /* 0x0000000000027802 */ /* 0x000fe20000000f00 */
[----:B------:R-:W-:Y:S01]  /*b2b0*/  ULDC.64 UR4, c[0x4][0x70] ;  /* 0x01001c0000047ab9 */ /* 0x000fe20000000a00 */
[----:B------:R-:W-:Y:S01]  /*b2c0*/  ULDC.64 UR6, c[0x4][0x8] ;  /* 0x0100020000067ab9 */ /* 0x000fe20000000a00 */
[----:B------:R-:W-:Y:S01]  /*b2d0*/  IMAD.U32 R4, RZ, RZ, UR4 ;  /* 0x00000004ff047e24 */ /* 0x000fe2000f8e00ff */
[----:B------:R-:W-:Y:S01]  /*b2e0*/  MOV R5, UR5 ;  /* 0x0000000500057c02 */ /* 0x000fe20008000f00 */
[----:B------:R-:W-:Y:S01]  /*b2f0*/  ULDC.64 UR4, c[0x4][0x78] ;  /* 0x01001e0000047ab9 */ /* 0x000fe20000000a00 */
[----:B------:R-:W0:Y:S01]  /*b300*/  LDC.64 R2, c[0x4][R2] ;  /* 0x0100000002027b82 */ /* 0x000e220000000a00 */
[----:B------:R-:W-:Y:S01]  /*b310*/  IMAD.U32 R6, RZ, RZ, UR4 ;  /* 0x00000004ff067e24 */ /* 0x000fe2000f8e00ff */
[----:B------:R-:W-:Y:S01]  /*b320*/  MOV R10, UR6 ;  /* 0x00000006000a7c02 */ /* 0x000fe20008000f00 */
[----:B------:R-:W-:Y:S01]  /*b330*/  IMAD.U32 R7, RZ, RZ, UR5 ;  /* 0x00000005ff077e24 */ /* 0x000fe2000f8e00ff */
[----:B------:R-:W-:Y:S01]  /*b340*/  MOV R12, 0x1 ;  /* 0x00000001000c7802 */ /* 0x000fe20000000f00 */
[----:B------:R-:W-:-:S02]  /*b350*/  IMAD.U32 R11, RZ, RZ, UR7 ;  /* 0x00000007ff0b7e24 */ /* 0x000fc4000f8e00ff */
[----:B------:R-:W-:Y:S02]  /*b360*/  IMAD.MOV.U32 R8, RZ, RZ, 0x70 ;  /* 0x00000070ff087424 */ /* 0x000fe400078e00ff */
[----:B------:R-:W-:-:S07]  /*b370*/  IMAD.MOV.U32 R13, RZ, RZ, RZ ;  /* 0x000000ffff0d7224 */ /* 0x000fce00078e00ff */
[----:B------:R-:W-:-:S07]  /*b380*/  LEPC R20, `(.L_x_303) ;  /* 0x000000001014794e */ /* 0x000fce0000000000 */
[----:B0-----:R-:W-:Y:S05]  /*b390*/  CALL.ABS.NOINC R2 ;  /* 0x0000000002007343 */ /* 0x001fea0003c00000 */
.L_x_303:
[----:B------:R-:W-:-:S05]  /*b3a0*/  VIADD R0, R18, 0x20800 ;  /* 0x0002080012007836 */ /* 0x000fca0000000000 */
[----:B------:R-:W-:-:S13]  /*b3b0*/  LOP3.LUT P0, RZ, R0, 0x3ff, RZ, 0xc0, !PT ;  /* 0x000003ff00ff7812 */ /* 0x000fda000780c0ff */
[----:B------:R-:W-:Y:S05]  /*b3c0*/  @!P0 BRA `(.L_x_304) ;  /* 0x0000000000408947 */ /* 0x000fea0003800000 */
[----:B------:R-:W-:Y:S01]  /*b3d0*/  MOV R2, 0x0 ;  /* 0x0000000000027802 */ /* 0x000fe20000000f00 */
[----:B------:R-:W-:Y:S01]  /*b3e0*/  ULDC.64 UR4, c[0x4][0x70] ;  /* 0x01001c0000047ab9 */ /* 0x000fe20000000a00 */
[----:B------:R-:W-:Y:S01]  /*b3f0*/  ULDC.64 UR6, c[0x4][0x10] ;  /* 0x0100040000067ab9 */ /* 0x000fe20000000a00 */
[----:B------:R-:W-:Y:S01]  /*b400*/  MOV R4, UR4 ;  /* 0x0000000400047c02 */ /* 0x000fe20008000f00 */
[----:B------:R-:W-:Y:S01]  /*b410*/  IMAD.U32 R5, RZ, RZ, UR5 ;  /* 0x00000005ff057e24 */ /* 0x000fe2000f8e00ff */
        /* <DEDUP_REMOVED lines=11> */
.L_x_304:
[----:B------:R-:W0:Y:S02]  /*b4d0*/  LDC R0, c[0x0][0x28c] ;  /* 0x0000a300ff007b82 */ /* 0x000e240000000800 */
[----:B0-----:R-:W-:-:S13]  /*b4e0*/  ISETP.GE.AND P0, PT, R0, 0x1, PT ;  /* 0x000000010000780c */ /* 0x001fda0003f06270 */
[----:B------:R-:W-:Y:S05]  /*b4f0*/  @!P0 BRA `(.L_x_302) ;  /* 0x0000000c006c8947 */ /* 0x000fea0003800000 */
[----:B------:R-:W-:Y:S01]  /*b500*/  SHF.L.U32 R0, R17, 0x8, RZ ;  /* 0x0000000811007819 */ /* 0x000fe200000006ff */
[----:B------:R-:W-:Y:S01]  /*b510*/  IMAD.SHL.U32 R4, R16, 0x80, RZ ;  /* 0x0000008010047824 */ /* 0x000fe200078e00ff */
[----:B------:R0:W5:Y:S01]  /*b520*/  LDL R3, [R1+0x34] ;  /* 0x0000340001037983 */ /* 0x0001620000100800 */
[----:B------:R-:W-:Y:S01]  /*b530*/  IMAD.MOV.U32 R2, RZ, RZ, RZ ;  /* 0x000000ffff027224 */ /* 0x000fe200078e00ff */
[C---:B------:R-:W-:Y:S02]  /*b540*/  IADD3 R8, R0.reuse, 0x8, RZ ;  /* 0x0000000800087810 */ /* 0x040fe40007ffe0ff */
[----:B------:R1:W-:Y:S01]  /*b550*/  STL [R1+0x4], R4 ;  /* 0x0000040401007387 */ /* 0x0003e20000100800 */
[C---:B------:R-:W-:Y:S01]  /*b560*/  VIADD R6, R0.reuse, 0x10 ;  /* 0x0000001000067836 */ /* 0x040fe20000000000 */
[C---:B------:R-:W-:Y:S02]  /*b570*/  IADD3 R11, R0.reuse, 0x38, RZ ;  /* 0x00000038000b7810 */ /* 0x040fe40007ffe0ff */
[----:B------:R0:W5:Y:S01]  /*b580*/  LDL R5, [R1+0x28] ;  /* 0x0000280001057983 */ /* 0x0001620000100800 */
[C---:B------:R-:W-:Y:S01]  /*b590*/  VIADD R7, R0.reuse, 0x18 ;  /* 0x0000001800077836 */ /* 0x040fe20000000000 */
[C---:B------:R-:W-:Y:S01]  /*b5a0*/  IADD3 R14, R0.reuse, 0x50, RZ ;  /* 0x00000050000e7810 */ /* 0x040fe20007ffe0ff */
[C---:B------:R-:W-:Y:S01]  /*b5b0*/  VIADD R9, R0.reuse, 0x28 ;  /* 0x0000002800097836 */ /* 0x040fe20000000000 */
[C---:B------:R-:W-:Y:S01]  /*b5c0*/  IADD3 R17, R0.reuse, 0x68, RZ ;  /* 0x0000006800117810 */ /* 0x040fe20007ffe0ff */
[----:B-1----:R0:W5:Y:S01]  /*b5d0*/  LDL R4, [R1+0x2c] ;  /* 0x00002c0001047983 */ /* 0x0021620000100800 */
[C---:B------:R-:W-:Y:S01]  /*b5e0*/  VIADD R10, R0.reuse, 0x30 ;  /* 0x00000030000a7836 */ /* 0x040fe20000000000 */
[C---:B------:R-:W-:Y:S01]  /*b5f0*/  IADD3 R20, R0.reuse, 0x80, RZ ;  /* 0x0000008000147810 */ /* 0x040fe20007ffe0ff */
[C---:B------:R-:W-:Y:S01]  /*b600*/  VIADD R12, R0.reuse, 0x40 ;  /* 0x00000040000c7836 */ /* 0x040fe20000000000 */
[----:B------:R1:W-:Y:S01]  /*b610*/  STL [R1], R8 ;  /* 0x0000000801007387 */ /* 0x0003e20000100800 */
[C---:B------:R-:W-:Y:S01]  /*b620*/  VIADD R13, R0.reuse, 0x48 ;  /* 0x00000048000d7836 */ /* 0x040fe20000000000 */
[C---:B------:R-:W-:Y:S01]  /*b630*/  IADD3 R23, R0.reuse, 0x98, RZ ;  /* 0x0000009800177810 */ /* 0x040fe20007ffe0ff */
[C---:B------:R-:W-:Y:S01]  /*b640*/  VIADD R15, R0.reuse, 0x58 ;  /* 0x00000058000f7836 */ /* 0x040fe20000000000 */
[C---:B------:R-:W-:Y:S01]  /*b650*/  IADD3 R26, R0.reuse, 0xb0, RZ ;  /* 0x000000b0001a7810 */ /* 0x040fe20007ffe0ff */
[C---:B------:R-:W-:Y:S01]  /*b660*/  VIADD R16, R0.reuse, 0x60 ;  /* 0x0000006000107836 */ /* 0x040fe20000000000 */
[C---:B------:R-:W-:Y:S01]  /*b670*/  IADD3 R29, R0.reuse, 0xc8, RZ ;  /* 0x000000c8001d7810 */ /* 0x040fe20007ffe0ff */
[C---:B------:R-:W-:Y:S01]  /*b680*/  VIADD R18, R0.reuse, 0x70 ;  /* 0x0000007000127836 */ /* 0x040fe20000000000 */
[C---:B------:R-:W-:Y:S01]  /*b690*/  IADD3 R32, R0.reuse, 0xe0, RZ ;  /* 0x000000e000207810 */ /* 0x040fe20007ffe0ff */
[C---:B------:R-:W-:Y:S01]  /*b6a0*/  VIADD R19, R0.reuse, 0x78 ;  /* 0x0000007800137836 */ /* 0x040fe20000000000 */
[C---:B-1----:R-:W-:Y:S01]  /*b6b0*/  IADD3 R8, R0.reuse, 0x20, RZ ;  /* 0x0000002000087810 */ /* 0x042fe20007ffe0ff */
[C---:B------:R-:W-:Y:S01]  /*b6c0*/  VIADD R21, R0.reuse, 0x88 ;  /* 0x0000008800157836 */ /* 0x040fe20000000000 */
[C---:B------:R-:W-:Y:S01]  /*b6d0*/  IADD3 R35, R0.reuse, 0xf8, RZ ;  /* 0x000000f800237810 */ /* 0x040fe20007ffe0ff */
[----:B------:R-:W-:-:S02]  /*b6e0*/  VIADD R22, R0, 0x90 ;  /* 0x0000009000167836 */ /* 0x000fc40000000000 */
[C---:B------:R-:W-:Y:S02]  /*b6f0*/  VIADD R24, R0.reuse, 0xa0 ;  /* 0x000000a000187836 */ /* 0x040fe40000000000 */
[C---:B------:R-:W-:Y:S02]  /*b700*/  VIADD R25, R0.reuse, 0xa8 ;  /* 0x000000a800197836 */ /* 0x040fe40000000000 */
[C---:B------:R-:W-:Y:S02]  /*b710*/  VIADD R27, R0.reuse, 0xb8 ;  /* 0x000000b8001b7836 */ /* 0x040fe40000000000 */
[C---:B------:R-:W-:Y:S02]  /*b720*/  VIADD R28, R0.reuse, 0xc0 ;  /* 0x000000c0001c7836 */ /* 0x040fe40000000000 */
[C---:B------:R-:W-:Y:S02]  /*b730*/  VIADD R30, R0.reuse, 0xd0 ;  /* 0x000000d0001e7836 */ /* 0x040fe40000000000 */
[----:B------:R-:W-:-:S02]  /*b740*/  VIADD R31, R0, 0xd8 ;  /* 0x000000d8001f7836 */ /* 0x000fc40000000000 */
[C---:B------:R-:W-:Y:S02]  /*b750*/  VIADD R33, R0.reuse, 0xe8 ;  /* 0x000000e800217836 */ /* 0x040fe40000000000 */
[----:B0-----:R-:W-:-:S07]  /*b760*/  VIADD R34, R0, 0xf0 ;  /* 0x000000f000227836 */ /* 0x001fce0000000000 */
.L_x_308:
[----:B------:R0:W-:Y:S04]  /*b770*/  STL [R1+0x38], R0 ;  /* 0x0000380001007387 */ /* 0x0001e80000100800 */
[----:B0-----:R-:W2:Y:S01]  /*b780*/  LDL R0, [R1+0x20] ;  /* 0x0000200001007983 */ /* 0x001ea20000100800 */
[----:B-----5:R-:W-:Y:S01]  /*b790*/  SHF.L.U32 R37, R4, 0x1f, RZ ;  /* 0x0000001f04257819 */ /* 0x020fe200000006ff */
[----:B--2---:R-:W-:Y:S02]  /*b7a0*/  IMAD R36, R5, 0x8, R0 ;  /* 0x0000000805247824 */ /* 0x004fe400078e0200 */
[----:B------:R0:W5:Y:S02]  /*b7b0*/  LDL.LU R0, [R1+0x38] ;  /* 0x0000380001007983 */ /* 0x0001640000300800 */
[----:B------:R-:W1:Y:S02]  /*b7c0*/  SYNCS.PHASECHK.TRANS64.TRYWAIT P0, [R36+URZ+0x10], R37 ;  /* 0x00001025240075a7 */ /* 0x000e64000800017f */
[----:B01----:R-:W-:Y:S05]  /*b7d0*/  @!P0 BRA `(.L_x_305) ;  /* 0x0000001400c08947 */ /* 0x003fea0003800000 */
.L_x_325:
[----:B------:R1:W-:Y:S04]  /*b7e0*/  STL [R1+0x3c], R2 ;  /* 0x00003c0201007387 */ /* 0x0003e80000100800 */
[----:B-----5:R2:W-:Y:S01]  /*b7f0*/  STL [R1+0x38], R0 ;  /* 0x0000380001007387 */ /* 0x0205e20000100800 */
[----:B-1----:R-:W1:Y:S03]  /*b800*/  S2R R2, SR_TID.X ;  /* 0x0000000000027919 */ /* 0x002e660000002100 */
[----:B--2---:R-:W2:Y:S01]  /*b810*/  LDL R0, [R1+0xc] ;  /* 0x00000c0001007983 */ /* 0x004ea20000100800 */
[----:B-1----:R-:W-:-:S03]  /*b820*/  LOP3.LUT P0, RZ, R2, 0x7f, RZ, 0xc0, !PT ;  /* 0x0000007f02ff7812 */ /* 0x002fc6000780c0ff */
[----:B------:R1:W5:Y:S10]  /*b830*/  LDL.LU R2, [R1+0x3c] ;  /* 0x00003c0001027983 */ /* 0x0003740000300800 */
[----:B0-----:R-:W0:Y:S02]  /*b840*/  @!P0 LDC R37, c[0x0][0x500] ;  /* 0x00014000ff258b82 */ /* 0x001e240000000800 */
[----:B0-----:R2:W-:Y:S02]  /*b850*/  @!P0 SYNCS.ARRIVE.TRANS64 RZ, [R36+URZ], R37 ;  /* 0x0000002524ff89a7 */ /* 0x0015e4000800003f */
[----:B--2---:R-:W-:-:S02]  /*b860*/  PRMT R37, R0, 0x9910, RZ ;  /* 0x0000991000257816 */ /* 0x004fc400000000ff */
[----:B------:R1:W5:Y:S02]  /*b870*/  LDL.LU R0, [R1+0x38] ;  /* 0x0000380001007983 */ /* 0x0003640000300800 */
[----:B------:R-:W-:-:S13]  /*b880*/  ISETP.NE.AND P0, PT, R37, 0x2, PT ;  /* 0x000000022500780c */ /* 0x000fda0003f05270 */
[----:B-1----:R-:W-:Y:S05]  /*b890*/  @P0 BRA `(.L_x_306) ;  /* 0x0000000000040947 */ /* 0x002fea0003800000 */
[----:B------:R-:W-:Y:S01]  /*b8a0*/  BPT.TRAP 0x1 ;  /* 0x000000040000795c */ /* 0x000fe20000300000 */
.L_x_306:
[----:B-----5:R0:W-:Y:S04]  /*b8b0*/  STL [R1+0x38], R0 ;  /* 0x0000380001007387 */ /* 0x0201e80000100800 */
[----:B0-----:R-:W2:Y:S02]  /*b8c0*/  LDL R0, [R1+0x10] ;  /* 0x0000100001007983 */ /* 0x001ea40000100800 */
[----:B--2---:R-:W-:Y:S02]  /*b8d0*/  ISETP.NE.AND P0, PT, R0, RZ, PT ;  /* 0x000000ff0000720c */ /* 0x004fe40003f05270 */
[----:B------:R0:W5:Y:S11]  /*b8e0*/  LDL.LU R0, [R1+0x38] ;  /* 0x0000380001007983 */ /* 0x0001760000300800 */
[----:B0-----:R-:W-:Y:S05]  /*b8f0*/  @P0 BRA `(.L_x_307) ;  /* 0x0000000000040947 */ /* 0x001fea0003800000 */
[----:B------:R-:W-:Y:S01]  /*b900*/  BPT.TRAP 0x1 ;  /* 0x000000040000795c */ /* 0x000fe20000300000 */
.L_x_307:
[----:B------:R0:W-:Y:S04]  /*b910*/  STL [R1+0x40], R35 ;  /* 0x0000402301007387 */ /* 0x0001e80000100800 */
[----:B0-----:R-:W2:Y:S04]  /*b920*/  LDL R35, [R1+0x20] ;  /* 0x0000200001237983 */ /* 0x001ea80000100800 */
[----:B------:R0:W-:Y:S04]  /*b930*/  STL [R1+0x3c], R3 ;  /* 0x00003c0301007387 */ /* 0x0001e80000100800 */
[----:B0-----:R-:W3:Y:S04]  /*b940*/  LDL R3, [R1+0x8] ;  /* 0x0000080001037983 */ /* 0x001ee80000100800 */
[----:B------:R0:W-:Y:S04]  /*b950*/  STL [R1+0x38], R4 ;  /* 0x0000380401007387 */ /* 0x0001e80000100800 */
[----:B0-----:R-:W4:Y:S01]  /*b960*/  LDL R4, [R1] ;  /* 0x0000000001047983 */ /* 0x001f220000100800 */
[----:B------:R-:W-:Y:S01]  /*b970*/  R2UR UR9, R36 ;  /* 0x00000000240972ca */ /* 0x000fe200000e0000 */
[----:B------:R-:W-:Y:S01]  /*b980*/  UIADD3 UR14, UP0, UR46, 0xf0, URZ ;  /* 0x000000f02e0e7890 */ /* 0x000fe2000ff1e03f */
[----:B------:R-:W-:-:S02]  /*b990*/  R2UR UR11, R2 ;  /* 0x00000000020b72ca */ /* 0x000fc400000e0000 */
[----:B-----5:R-:W-:Y:S01]  /*b9a0*/  R2UR UR10, R0 ;  /* 0x00000000000a72ca */ /* 0x020fe200000e0000 */
[----:B------:R-:W-:Y:S01]  /*b9b0*/  UIADD3.X UR15, URZ, UR47, URZ, UP0, !UPT ;  /* 0x0000002f3f0f7290 */ /* 0x000fe200087fe43f */
[----:B------:R-:W-:Y:S02]  /*b9c0*/  R2UR UR34, R6 ;  /* 0x00000000062272ca */ /* 0x000fe400000e0000 */
[----:B------:R-:W-:Y:S02]  /*b9d0*/  R2UR UR26, R7 ;  /* 0x00000000071a72ca */ /* 0x000fe400000e0000 */
[----:B------:R-:W-:Y:S01]  /*b9e0*/  R2UR UR18, R8 ;  /* 0x00000000081272ca */ /* 0x000fe200000e0000 */
[----:B------:R-:W-:Y:S01]  /*b9f0*/  UMOV UR6, 0x0 ;  /* 0x0000000000067882 */ /* 0x000fe20000000000 */
[----:B------:R-:W-:Y:S01]  /*ba00*/  UMOV UR7, 0x10000000 ;  /* 0x1000000000077882 */ /* 0x000fe20000000000 */
[----:B------:R-:W-:Y:S01]  /*ba10*/  UMOV UR49, UR9 ;  /* 0x0000000900317c82 */ /* 0x000fe20008000000 */
[----:B------:R-:W-:Y:S01]  /*ba20*/  UMOV UR33, UR9 ;  /* 0x0000000900217c82 */ /* 0x000fe20008000000 */
[----:B------:R-:W-:Y:S01]  /*ba30*/  UMOV UR51, UR11 ;  /* 0x0000000b00337c82 */ /* 0x000fe20008000000 */
[----:B------:R-:W-:Y:S01]  /*ba40*/  UMOV UR35, UR11 ;  /* 0x0000000b00237c82 */ /* 0x000fe20008000000 */
[----:B------:R-:W-:Y:S01]  /*ba50*/  UMOV UR25, UR9 ;  /* 0x0000000900197c82 */ /* 0x000fe20008000000 */
[----:B------:R-:W-:Y:S01]  /*ba60*/  UMOV UR27, UR11 ;  /* 0x0000000b001b7c82 */ /* 0x000fe20008000000 */
[----:B------:R-:W-:Y:S01]  /*ba70*/  UMOV UR17, UR9 ;  /* 0x0000000900117c82 */ /* 0x000fe20008000000 */
[----:B------:R-:W-:Y:S01]  /*ba80*/  R2UR UR42, R10 ;  /* 0x000000000a2a72ca */ /* 0x000fe200000e0000 */
[----:B------:R-:W-:Y:S01]  /*ba90*/  UMOV UR19, UR11 ;  /* 0x0000000b00137c82 */ /* 0x000fe20008000000 */
[----:B--2---:R-:W-:-:S05]  /*baa0*/  IMAD R36, R5, 0x10000, R35 ;  /* 0x0001000005247824 */ /* 0x004fca00078e0223 */
[----:B------:R-:W-:Y:S02]  /*bab0*/  R2UR UR5, R36 ;  /* 0x00000000240572ca */ /* 0x000fe400000e0000 */
[----:B------:R-:W-:Y:S02]  /*bac0*/  LEA R36, R5, R35, 0xf ;  /* 0x0000002305247211 */ /* 0x000fe400078e78ff */
[----:B------:R-:W2:Y:S01]  /*bad0*/  LDL.LU R35, [R1+0x40] ;  /* 0x0000400001237983 */ /* 0x000ea20000300800 */
[----:B---3--:R-:W-:-:S03]  /*bae0*/  R2UR UR12, R3 ;  /* 0x00000000030c72ca */ /* 0x008fc600000e0000 */
[----:B------:R-:W3:Y:S01]  /*baf0*/  LDL.LU R3, [R1+0x3c] ;  /* 0x00003c0001037983 */ /* 0x000ee20000300800 */
[----:B----4-:R-:W-:-:S03]  /*bb00*/  R2UR UR50, R4 ;  /* 0x00000000043272ca */ /* 0x010fc600000e0000 */
[----:B------:R-:W4:Y:S01]  /*bb10*/  LDL R4, [R1+0x4] ;  /* 0x0000040001047983 */ /* 0x000f220000100800 */
[----:B------:R-:W-:Y:S01]  /*bb20*/  UIADD3 UR8, UR5, 0x800, URZ ;  /* 0x0000080005087890 */ /* 0x000fe2000fffe03f */
[----:B------:R-:W-:Y:S01]  /*bb30*/  R2UR UR58, R25 ;  /* 0x00000000193a72ca */ /* 0x000fe200000e0000 */
[----:B------:R-:W-:Y:S01]  /*bb40*/  UIADD3 UR48, UR5, 0x1000, URZ ;  /* 0x0000100005307890 */ /* 0x000fe2000fffe03f */
[----:B------:R-:W-:Y:S01]  /*bb50*/  R2UR UR4, R36 ;  /* 0x00000000240472ca */ /* 0x000fe200000e0000 */
[----:B------:R-:W-:Y:S02]  /*bb60*/  UIADD3 UR32, UR5, 0x1800, URZ ;  /* 0x0000180005207890 */ /* 0x000fe4000fffe03f */
[----:B------:R-:W-:Y:S02]  /*bb70*/  UIADD3 UR24, UR5, 0x2000, URZ ;  /* 0x0000200005187890 */ /* 0x000fe4000fffe03f */
[----:B------:R-:W-:Y:S01]  /*bb80*/  UIADD3 UR16, UR5, 0x2800, URZ ;  /* 0x0000280005107890 */ /* 0x000fe2000fffe03f */
[----:B------:R0:W-:Y:S01]  /*bb90*/  UTMALDG.3D [UR8], [UR14], desc[UR6] ;  /* 0x000006080e0075b4 */ /* 0x0001e20008011000 */
[----:B------:R-:W-:Y:S01]  /*bba0*/  UMOV UR52, UR12 ;  /* 0x0000000c00347c82 */ /* 0x000fe20008000000 */
[----:B------:R-:W-:Y:S01]  /*bbb0*/  UMOV UR36, UR12 ;  /* 0x0000000c00247c82 */ /* 0x000fe20008000000 */
[----:B------:R-:W-:Y:S01]  /*bbc0*/  UMOV UR28, UR12 ;  /* 0x0000000c001c7c82 */ /* 0x000fe20008000000 */
[----:B------:R-:W-:Y:S01]  /*bbd0*/  UMOV UR20, UR12 ;  /* 0x0000000c00147c82 */ /* 0x000fe20008000000 */
[----:B------:R-:W-:Y:S01]  /*bbe0*/  UTMALDG.3D [UR48], [UR14], desc[UR6] ;  /* 0x000006300e0075b4 */ /* 0x000fe20008011000 */
[----:B------:R-:W-:Y:S01]  /*bbf0*/  UIADD3 UR40, UR5, 0x3800, URZ ;  /* 0x0000380005287890 */ /* 0x000fe2000fffe03f */
[----:B------:R1:W-:Y:S01]  /*bc00*/  UTMALDG.3D [UR32], [UR14], desc[UR6] ;  /* 0x000006200e0075b4 */ /* 0x0003e20008011000 */
[----:B0-----:R-:W-:Y:S01]  /*bc10*/  R2UR UR10, R9 ;  /* 0x00000000090a72ca */ /* 0x001fe200000e0000 */
[----:B------:R0:W-:Y:S01]  /*bc20*/  UTMALDG.3D [UR24], [UR14], desc[UR6] ;  /* 0x000006180e0075b4 */ /* 0x0001e20008011000 */
[----:B------:R-:W-:Y:S01]  /*bc30*/  UIADD3 UR8, UR5, 0x3000, URZ ;  /* 0x0000300005087890 */ /* 0x000fe2000fffe03f */
[----:B------:R0:W-:Y:S01]  /*bc40*/  UTMALDG.3D [UR16], [UR14], desc[UR6] ;  /* 0x000006100e0075b4 */ /* 0x0001e20008011000 */
[----:B-1----:R-:W-:Y:S01]  /*bc50*/  R2UR UR34, R11 ;  /* 0x000000000b2272ca */ /* 0x002fe200000e0000 */
[----:B------:R-:W-:-:S08]  /*bc60*/  UIADD3 UR32, UR5, 0x4000, URZ ;  /* 0x0000400005207890 */ /* 0x000fd0000fffe03f */
[----:B------:R1:W-:Y:S01]  /*bc70*/  UTMALDG.3D [UR8], [UR14], desc[UR6] ;  /* 0x000006080e0075b4 */ /* 0x0003e20008011000 */
[----:B0-----:R-:W-:Y:S01]  /*bc80*/  R2UR UR26, R12 ;  /* 0x000000000c1a72ca */ /* 0x001fe200000e0000 */
[----:B------:R-:W-:Y:S01]  /*bc90*/  UIADD3 UR24, UR5, 0x4800, URZ ;  /* 0x0000480005187890 */ /* 0x000fe2000fffe03f */
[----:B------:R-:W-:Y:S01]  /*bca0*/  R2UR UR18, R13 ;  /* 0x000000000d1272ca */ /* 0x000fe200000e0000 */
[----:B------:R-:W-:Y:S01]  /*bcb0*/  UIADD3 UR16, UR5, 0x5000, URZ ;  /* 0x0000500005107890 */ /* 0x000fe2000fffe03f */
[----:B------:R-:W-:Y:S01]  /*bcc0*/  UMOV UR41, UR9 ;  /* 0x0000000900297c82 */ /* 0x000fe20008000000 */
[----:B------:R-:W-:Y:S01]  /*bcd0*/  UMOV UR43, UR11 ;  /* 0x0000000b002b7c82 */ /* 0x000fe20008000000 */
[----:B------:R-:W-:Y:S01]  /*bce0*/  UMOV UR44, UR12 ;  /* 0x0000000c002c7c82 */ /* 0x000fe20008000000 */
[----:B------:R-:W-:Y:S01]  /*bcf0*/  R2UR UR50, R15 ;  /* 0x000000000f3272ca */ /* 0x000fe200000e0000 */
[----:B------:R-:W-:Y:S01]  /*bd00*/  UTMALDG.3D [UR40], [UR14], desc[UR6] ;  /* 0x000006280e0075b4 */ /* 0x000fe20008011000 */
[----:B-1----:R-:W-:Y:S01]  /*bd10*/  R2UR UR10, R14 ;  /* 0x000000000e0a72ca */ /* 0x002fe200000e0000 */
[----:B------:R-:W-:Y:S01]  /*bd20*/  UIADD3 UR8, UR5, 0x5800, URZ ;  /* 0x0000580005087890 */ /* 0x000fe2000fffe03f */
[----:B------:R0:W-:Y:S01]  /*bd30*/  UTMALDG.3D [UR32], [UR14], desc[UR6] ;  /* 0x000006200e0075b4 */ /* 0x0001e20008011000 */
[----:B------:R-:W-:Y:S01]  /*bd40*/  UIADD3 UR48, UR5, 0x6000, URZ ;  /* 0x0000600005307890 */ /* 0x000fe2000fffe03f */
[----:B------:R1:W-:Y:S02]  /*bd50*/  UTMALDG.3D [UR24], [UR14], desc[UR6] ;  /* 0x000006180e0075b4 */ /* 0x0003e40008011000 */
[----:B------:R1:W-:Y:S01]  /*bd60*/  UTMALDG.3D [UR16], [UR14], desc[UR6] ;  /* 0x000006100e0075b4 */ /* 0x0003e20008011000 */
[----:B0-----:R-:W-:Y:S01]  /*bd70*/  R2UR UR34, R16 ;  /* 0x00000000102272ca */ /* 0x001fe200000e0000 */
[----:B------:R-:W-:-:S05]  /*bd80*/  UIADD3 UR32, UR5, 0x6800, URZ ;  /* 0x0000680005207890 */ /* 0x000fca000fffe03f */
[----:B------:R0:W-:Y:S01]  /*bd90*/  UTMALDG.3D [UR8], [UR14], desc[UR6] ;  /* 0x000006080e0075b4 */ /* 0x0001e20008011000 */
[----:B-1----:R-:W-:Y:S01]  /*bda0*/  R2UR UR26, R17 ;  /* 0x00000000111a72ca */ /* 0x002fe200000e0000 */
[----:B------:R-:W-:Y:S01]  /*bdb0*/  UIADD3 UR24, UR5, 0x7000, URZ ;  /* 0x0000700005187890 */ /* 0x000fe2000fffe03f */
[----:B------:R-:W-:Y:S01]  /*bdc0*/  UTMALDG.3D [UR48], [UR14], desc[UR6] ;  /* 0x000006300e0075b4 */ /* 0x000fe20008011000 */
[----:B------:R-:W-:Y:S01]  /*bdd0*/  R2UR UR18, R18 ;  /* 0x00000000121272ca */ /* 0x000fe200000e0000 */
[----:B------:R-:W-:Y:S02]  /*bde0*/  UIADD3 UR16, UR5, 0x7800, URZ ;  /* 0x0000780005107890 */ /* 0x000fe4000fffe03f */
[----:B------:R1:W-:Y:S01]  /*bdf0*/  UTMALDG.3D [UR32], [UR14], desc[UR6] ;  /* 0x000006200e0075b4 */ /* 0x0003e20008011000 */
[----:B------:R-:W-:Y:S02]  /*be00*/  R2UR UR42, R20 ;  /* 0x00000000142a72ca */ /* 0x000fe400000e0000 */
[----:B0-----:R-:W-:-:S04]  /*be10*/  R2UR UR10, R19 ;  /* 0x00000000130a72ca */ /* 0x001fc800000e0000 */
[----:B------:R0:W-:Y:S01]  /*be20*/  UTMALDG.3D [UR24], [UR14], desc[UR6] ;  /* 0x000006180e0075b4 */ /* 0x0001e20008011000 */
[----:B------:R-:W-:Y:S02]  /*be30*/  UIADD3 UR8, UR5, 0x8000, URZ ;  /* 0x0000800005087890 */ /* 0x000fe4000fffe03f */
[----:B------:R-:W-:Y:S01]  /*be40*/  UIADD3 UR40, UR5, 0x8800, URZ ;  /* 0x0000880005287890 */ /* 0x000fe2000fffe03f */
[----:B------:R0:W-:Y:S01]  /*be50*/  UTMALDG.3D [UR16], [UR14], desc[UR6] ;  /* 0x000006100e0075b4 */ /* 0x0001e20008011000 */
[----:B-1----:R-:W-:Y:S01]  /*be60*/  R2UR UR34, R21 ;  /* 0x00000000152272ca */ /* 0x002fe200000e0000 */
[----:B------:R-:W-:-:S04]  /*be70*/  UIADD3 UR32, UR5, 0x9000, URZ ;  /* 0x0000900005207890 */ /* 0x000fc8000fffe03f */
[----:B------:R1:W-:Y:S01]  /*be80*/  UTMALDG.3D [UR8], [UR14], desc[UR6] ;  /* 0x000006080e0075b4 */ /* 0x0003e20008011000 */
[----:B0-----:R-:W-:Y:S01]  /*be90*/  R2UR UR26, R22 ;  /* 0x00000000161a72ca */ /* 0x001fe200000e0000 */
[----:B------:R-:W-:Y:S01]  /*bea0*/  UIADD3 UR24, UR5, 0x9800, URZ ;  /* 0x0000980005187890 */ /* 0x000fe2000fffe03f */
[----:B------:R0:W-:Y:S01]  /*beb0*/  UTMALDG.3D [UR40], [UR14], desc[UR6] ;  /* 0x000006280e0075b4 */ /* 0x0001e20008011000 */
[----:B------:R-:W-:Y:S01]  /*bec0*/  R2UR UR18, R23 ;  /* 0x00000000171272ca */ /* 0x000fe200000e0000 */
[----:B------:R-:W-:Y:S01]  /*bed0*/  UIADD3 UR16, UR5, 0xa000, URZ ;  /* 0x0000a00005107890 */ /* 0x000fe2000fffe03f */
[----:B------:R-:W-:Y:S02]  /*bee0*/  R2UR UR50, R26 ;  /* 0x000000001a3272ca */ /* 0x000fe400000e0000 */
[----:B------:R0:W-:Y:S01]  /*bef0*/  UTMALDG.3D [UR32], [UR14], desc[UR6] ;  /* 0x000006200e0075b4 */ /* 0x0001e20008011000 */
[----:B------:R-:W-:Y:S01]  /*bf00*/  UIADD3 UR56, UR5, 0xb000, URZ ;  /* 0x0000b00005387890 */ /* 0x000fe2000fffe03f */
[----:B-1----:R-:W-:Y:S01]  /*bf10*/  R2UR UR10, R24 ;  /* 0x00000000180a72ca */ /* 0x002fe200000e0000 */
[----:B------:R-:W-:-:S03]  /*bf20*/  UIADD3 UR8, UR5, 0xa800, URZ ;  /* 0x0000a80005087890 */ /* 0x000fc6000fffe03f */
[----:B------:R1:W-:Y:S01]  /*bf30*/  UTMALDG.3D [UR24], [UR14], desc[UR6] ;  /* 0x000006180e0075b4 */ /* 0x0003e20008011000 */
[----:B------:R-:W-:Y:S01]  /*bf40*/  UIADD3 UR48, UR5, 0xb800, URZ ;  /* 0x0000b80005307890 */ /* 0x000fe2000fffe03f */
[----:B0-----:R-:W-:Y:S01]  /*bf50*/  R2UR UR42, R27 ;  /* 0x000000001b2a72ca */ /* 0x001fe200000e0000 */
[----:B------:R0:W-:Y:S01]  /*bf60*/  UTMALDG.3D [UR16], [UR14], desc[UR6] ;  /* 0x000006100e0075b4 */ /* 0x0001e20008011000 */
[----:B------:R-:W-:Y:S01]  /*bf70*/  UIADD3 UR40, UR5, 0xc000, URZ ;  /* 0x0000c00005287890 */ /* 0x000fe2000fffe03f */
[----:B------:R-:W-:Y:S01]  /*bf80*/  R2UR UR34, R28 ;  /* 0x000000001c2272ca */ /* 0x000fe200000e0000 */
[----:B------:R-:W-:-:S03]  /*bf90*/  UIADD3 UR32, UR5, 0xc800, URZ ;  /* 0x0000c80005207890 */ /* 0x000fc6000fffe03f */
[----:B------:R-:W-:Y:S01]  /*bfa0*/  UTMALDG.3D [UR8], [UR14], desc[UR6] ;  /* 0x000006080e0075b4 */ /* 0x000fe20008011000 */
[----:B-1----:R-:W-:Y:S01]  /*bfb0*/  R2UR UR26, R29 ;  /* 0x000000001d1a72ca */ /* 0x002fe200000e0000 */
[----:B------:R-:W-:Y:S01]  /*bfc0*/  UIADD3 UR24, UR5, 0xd000, URZ ;  /* 0x0000d00005187890 */ /* 0x000fe2000fffe03f */
[----:B0-----:R-:W-:Y:S01]  /*bfd0*/  R2UR UR18, R30 ;  /* 0x000000001e1272ca */ /* 0x001fe200000e0000 */
[----:B------:R-:W-:Y:S01]  /*bfe0*/  UIADD3 UR16, UR5, 0xd800, URZ ;  /* 0x0000d80005107890 */ /* 0x000fe2000fffe03f */
[----:B------:R-:W-:Y:S01]  /*bff0*/  UMOV UR57, UR9 ;  /* 0x0000000900397c82 */ /* 0x000fe20008000000 */
[----:B------:R-:W-:Y:S01]  /*c000*/  UMOV UR59, UR11 ;  /* 0x0000000b003b7c82 */ /* 0x000fe20008000000 */
[----:B------:R-:W-:Y:S02]  /*c010*/  UMOV UR60, UR12 ;  /* 0x0000000c003c7c82 */ /* 0x000fe40008000000 */
[----:B------:R-:W-:Y:S01]  /*c020*/  UTMALDG.3D [UR56], [UR14], desc[UR6] ;  /* 0x000006380e0075b4 */ /* 0x000fe20008011000 */
[----:B------:R-:W-:Y:S01]  /*c030*/  UTMALDG.3D [UR48], [UR14], desc[UR6] ;  /* 0x000006300e0075b4 */ /* 0x000fe20008011000 */
[----:B------:R-:W-:Y:S01]  /*c040*/  UTMALDG.3D [UR40], [UR14], desc[UR6] ;  /* 0x000006280e0075b4 */ /* 0x000fe20008011000 */
[----:B------:R-:W-:Y:S02]  /*c050*/  UTMALDG.3D [UR32], [UR14], desc[UR6] ;  /* 0x000006200e0075b4 */ /* 0x000fe40008011000 */
[----:B------:R-:W-:Y:S02]  /*c060*/  UTMALDG.3D [UR24], [UR14], desc[UR6] ;  /* 0x000006180e0075b4 */ /* 0x000fe40008011000 */
[----:B------:R4:W-:Y:S02]  /*c070*/  UTMALDG.3D [UR16], [UR14], desc[UR6] ;  /* 0x000006100e0075b4 */ /* 0x0009e40008011000 */
[----:B----4-:R-:W-:-:S02]  /*c080*/  R2UR UR19, R4 ;  /* 0x00000000041372ca */ /* 0x010fc400000e0000 */
[----:B------:R-:W4:Y:S01]  /*c090*/  LDL.LU R4, [R1+0x38] ;  /* 0x0000380001047983 */ /* 0x000f220000300800 */
[----:B------:R-:W-:Y:S01]  /*c0a0*/  R2UR UR10, R31 ;  /* 0x000000001f0a72ca */ /* 0x000fe200000e0000 */
[----:B------:R-:W-:Y:S01]  /*c0b0*/  UIADD3 UR8, UR5, 0xe000, URZ ;  /* 0x0000e00005087890 */ /* 0x000fe2000fffe03f */
[----:B------:R-:W-:Y:S01]  /*c0c0*/  R2UR UR50, R32 ;  /* 0x00000000203272ca */ /* 0x000fe200000e0000 */
[----:B---3--:R-:W-:Y:S01]  /*c0d0*/  VIADD R3, R3, 0xffffffff ;  /* 0xffffffff03037836 */ /* 0x008fe20000000000 */
[----:B------:R-:W-:Y:S02]  /*c0e0*/  R2UR UR42, R33 ;  /* 0x00000000212a72ca */ /* 0x000fe400000e0000 */
[----:B------:R-:W-:Y:S01]  /*c0f0*/  R2UR UR34, R34 ;  /* 0x00000000222272ca */ /* 0x000fe200000e0000 */
[----:B------:R-:W-:Y:S01]  /*c100*/  UIADD3 UR22, UP0, UR46, 0x1f0, URZ ;  /* 0x000001f02e167890 */ /* 0x000fe2000ff1e03f */
[----:B--2---:R-:W-:Y:S01]  /*c110*/  R2UR UR26, R35 ;  /* 0x00000000231a72ca */ /* 0x004fe200000e0000 */
[----:B------:R-:W-:Y:S01]  /*c120*/  UIADD3 UR48, UR5, 0xe800, URZ ;  /* 0x0000e80005307890 */ /* 0x000fe2000fffe03f */
[----:B------:R-:W-:Y:S01]  /*c130*/  ISETP.GT.AND P1, PT, R3, 0x1, PT ;  /* 0x000000010300780c */ /* 0x000fe20003f24270 */
[----:B------:R-:W-:-:S02]  /*c140*/  UIADD3 UR40, UR5, 0xf000, URZ ;  /* 0x0000f00005287890 */ /* 0x000fc4000fffe03f */
[----:B------:R-:W-:Y:S01]  /*c150*/  UIADD3 UR32, UR5, 0xf800, URZ ;  /* 0x0000f80005207890 */ /* 0x000fe2000fffe03f */
[----:B------:R0:W-:Y:S01]  /*c160*/  UTMALDG.3D [UR8], [UR14], desc[UR6] ;  /* 0x000006080e0075b4 */ /* 0x0001e20008011000 */
[----:B------:R-:W-:Y:S01]  /*c170*/  UIADD3 UR24, UR5, 0x10000, URZ ;  /* 0x0001000005187890 */ /* 0x000fe2000fffe03f */
[----:B------:R-:W-:Y:S01]  /*c180*/  VIADD R5, R5, 0x1 ;  /* 0x0000000105057836 */ /* 0x000fe20000000000 */
[----:B------:R-:W-:Y:S02]  /*c190*/  UIADD3.X UR23, URZ, UR47, URZ, UP0, !UPT ;  /* 0x0000002f3f177290 */ /* 0x000fe400087fe43f */
[----:B------:R-:W-:Y:S02]  /*c1a0*/  UIADD3 UR16, UR4, 0x20800, URZ ;  /* 0x0002080004107890 */ /* 0x000fe4000fffe03f */
[----:B------:R-:W-:Y:S01]  /*c1b0*/  ISETP.NE.AND P0, PT, R5, 0x2, PT ;  /* 0x000000020500780c */ /* 0x000fe20003f05270 */
[----:B------:R2:W-:Y:S01]  /*c1c0*/  UTMALDG.3D [UR48], [UR14], desc[UR6] ;  /* 0x000006300e0075b4 */ /* 0x0005e20008011000 */
[----:B------:R-:W-:-:S02]  /*c1d0*/  UMOV UR18, UR11 ;  /* 0x0000000b00127c82 */ /* 0x000fc40008000000 */
[----:B------:R-:W-:Y:S01]  /*c1e0*/  SEL R36, RZ, 0x1, P0 ;  /* 0x00000001ff247807 */ /* 0x000fe20000000000 */
[----:B------:R2:W-:Y:S01]  /*c1f0*/  UTMALDG.3D [UR40], [UR14], desc[UR6] ;  /* 0x000006280e0075b4 */ /* 0x0005e20008011000 */
[----:B0-----:R-:W-:Y:S01]  /*c200*/  UIADD3 UR10, UR11, 0x20, URZ ;  /* 0x000000200b0a7890 */ /* 0x001fe2000fffe03f */
[----:B------:R2:W-:Y:S01]  /*c210*/  UTMALDG.3D [UR32], [UR14], desc[UR6] ;  /* 0x000006200e0075b4 */ /* 0x0005e20008011000 */
[----:B------:R-:W-:Y:S01]  /*c220*/  UIADD3 UR8, UR4, 0x24800, URZ ;  /* 0x0002480004087890 */ /* 0x000fe2000fffe03f */
[----:B------:R-:W-:Y:S01]  /*c230*/  UMOV UR11, UR19 ;  /* 0x00000013000b7c82 */ /* 0x000fe20008000000 */
[----:B------:R2:W-:Y:S01]  /*c240*/  UTMALDG.3D [UR24], [UR14], desc[UR6] ;  /* 0x000006180e0075b4 */ /* 0x0005e20008011000 */
[----:B------:R-:W-:Y:S02]  /*c250*/  IADD3 R2, R2, 0x40, RZ ;  /* 0x0000004002027810 */ /* 0x000fe40007ffe0ff */
[----:B------:R-:W-:Y:S01]  /*c260*/  SEL R5, R5, RZ, P0 ;  /* 0x000000ff05057207 */ /* 0x000fe20000000000 */
[----:B------:R2:W-:Y:S03]  /*c270*/  UTMALDG.3D [UR16], [UR22], desc[UR6] ;  /* 0x00000610160075b4 */ /* 0x0005e60008011000 */
[----:B------:R2:W-:Y:S01]  /*c280*/  UTMALDG.3D [UR8], [UR22], desc[UR6] ;  /* 0x00000608160075b4 */ /* 0x0005e20008011000 */
[----:B----4-:R-:W-:Y:S01]  /*c290*/  LOP3.LUT R4, R4, R36, RZ, 0x3c, !PT ;  /* 0x0000002404047212 */ /* 0x010fe200078e3cff */
[----:B--2---:R-:W-:Y:S06]  /*c2a0*/  @P1 BRA `(.L_x_308) ;  /* 0xfffffff400301947 */ /* 0x004fec000383ffff */
.L_x_302:
[----:B------:R-:W-:Y:S05]  /*c2b0*/  BSYNC B6 ;  /* 0x0000000000067941 */ /* 0x000fea0003800000 */
.L_x_301:
[----:B------:R-:W2:Y:S01]  /*c2c0*/  LDL.LU R30, [R1+0x30] ;  /* 0x00003000011e7983 */ /* 0x000ea20000300800 */
[----:B------:R-:W-:-:S03]  /*c2d0*/  ULDC.64 UR4, c[0x0][0x650] ;  /* 0x0001940000047ab9 */ /* 0x000fc60000000a00 */
[----:B------:R-:W1:Y:S04]  /*c2e0*/  LDL.LU R31, [R1+0x28] ;  /* 0x00002800011f7983 */ /* 0x000e680000300800 */
[----:B------:R-:W1:Y:S04]  /*c2f0*/  LDL R32, [R1+0x24] ;  /* 0x0000240001207983 */ /* 0x000e680000100800 */
[----:B------:R-:W3:Y:S04]  /*c300*/  LDL.LU R33, [R1+0x2c] ;  /* 0x00002c0001217983 */ /* 0x000ee80000300800 */
[----:B------:R-:W4:Y:S04]  /*c310*/  LDL.LU R34, [R1+0x18] ;  /* 0x0000180001227983 */ /* 0x000f280000300800 */
[----:B------:R-:W5:Y:S01]  /*c320*/  LDL.LU R35, [R1+0x1c] ;  /* 0x00001c0001237983 */ /* 0x000f620000300800 */
[----:B------:R-:W-:Y:S01]  /*c330*/  BSSY B0, `(.L_x_309) ;  /* 0x0000078000007945 */ /* 0x000fe20003800000 */
[----:B------:R-:W-:Y:S01]  /*c340*/  IMAD.MOV.U32 R17, RZ, RZ, -0x1 ;  /* 0xffffffffff117424 */ /* 0x000fe200078e00ff */
[----:B------:R-:W-:-:S02]  /*c350*/  MOV R16, 0xffffffff ;  /* 0xffffffff00107802 */ /* 0x000fc40000000f00 */
[----:B--2---:R-:W-:Y:S01]  /*c360*/  LOP3.LUT P1, RZ, R30, 0xff, RZ, 0xc0, !PT ;  /* 0x000000ff1eff7812 */ /* 0x004fe2000782c0ff */
[----:B-1----:R-:W-:-:S12]  /*c370*/  IMAD.IADD R0, R32, 0x1, R31 ;  /* 0x0000000120007824 */ /* 0x002fd800078e021f */
[----:B------:R-:W0:Y:S01]  /*c380*/  @P1 S2R R4, SR_CgaCtaId ;  /* 0x0000000000041919 */ /* 0x000e220000008800 */
[----:B------:R-:W-:Y:S02]  /*c390*/  @P1 MOV R3, 0x400 ;  /* 0x0000040000031802 */ /* 0x000fe40000000f00 */
[----:B------:R-:W-:Y:S02]  /*c3a0*/  SHF.R.U32.HI R2, RZ, 0x1, R0 ;  /* 0x00000001ff027819 */ /* 0x000fe40000011600 */
[----:B------:R-:W-:Y:S02]  /*c3b0*/  ISETP.GT.U32.AND P0, PT, R0, 0x1, PT ;  /* 0x000000010000780c */ /* 0x000fe40003f04070 */
[----:B------:R-:W-:Y:S02]  /*c3c0*/  LOP3.LUT R2, R2, 0x1, RZ, 0xc0, !PT ;  /* 0x0000000102027812 */ /* 0x000fe400078ec0ff */
[----:B------:R-:W-:Y:S02]  /*c3d0*/  ISETP.LT.U32.AND P0, PT, R32, 0x2, P0 ;  /* 0x000000022000780c */ /* 0x000fe40000701070 */
[----:B-----5:R-:W-:-:S04]  /*c3e0*/  IADD3 R35, P2, R35, UR54, RZ ;  /* 0x0000003623237c10 */ /* 0x020fc8000ff5e0ff */
[----:B----4-:R-:W-:Y:S01]  /*c3f0*/  IADD3.X R34, R34, UR45, RZ, P2, !PT ;  /* 0x0000002d22227c10 */ /* 0x010fe200097fe4ff */
[----:B------:R1:W-:Y:S01]  /*c400*/  STL [R1+0x1c], R35 ;  /* 0x00001c2301007387 */ /* 0x0003e20000100800 */
[----:B------:R-:W-:-:S03]  /*c410*/  ISETP.GE.U32.AND P2, PT, R35, UR4, PT ;  /* 0x0000000423007c0c */ /* 0x000fc6000bf46070 */
[----:B------:R1:W-:Y:S01]  /*c420*/  STL [R1+0x18], R34 ;  /* 0x0000182201007387 */ /* 0x0003e20000100800 */
[----:B0-----:R-:W-:Y:S01]  /*c430*/  @P1 LEA R3, R4, R3, 0x18 ;  /* 0x0000000304031211 */ /* 0x001fe200078ec0ff */
[----:B------:R-:W-:-:S03]  /*c440*/  IMAD.MOV.U32 R4, RZ, RZ, -0x1 ;  /* 0xffffffffff047424 */ /* 0x000fc600078e00ff */
[----:B------:R0:W-:Y:S01]  /*c450*/  @P1 SYNCS.ARRIVE.TRANS64.A1T0 RZ, [R3+URZ+0x38], RZ ;  /* 0x000038ff03ff19a7 */ /* 0x0001e2000810003f */
[----:B------:R-:W-:Y:S02]  /*c460*/  ISETP.NE.U32.AND P1, PT, R2, 0x1, PT ;  /* 0x000000010200780c */ /* 0x000fe40003f25070 */
[----:B------:R-:W-:Y:S02]  /*c470*/  SEL R2, RZ, 0x1, !P0 ;  /* 0x00000001ff027807 */ /* 0x000fe40004000000 */
[----:B------:R-:W-:Y:S02]  /*c480*/  ISETP.GT.U32.AND P1, PT, R32, 0x1, !P1 ;  /* 0x000000012000780c */ /* 0x000fe40004f24070 */
[----:B------:R-:W-:Y:S02]  /*c490*/  ISETP.GE.U32.AND.EX P0, PT, R34, UR5, PT, P2 ;  /* 0x0000000522007c0c */ /* 0x000fe4000bf06120 */
[----:B0-----:R-:W-:-:S04]  /*c4a0*/  SEL R3, RZ, 0x1, !P1 ;  /* 0x00000001ff037807 */ /* 0x001fc80004800000 */
[----:B---3--:R-:W-:Y:S02]  /*c4b0*/  LOP3.LUT R33, R3, R33, R2, 0x96, !PT ;  /* 0x0000002103217212 */ /* 0x008fe400078e9602 */
[----:B------:R-:W-:Y:S02]  /*c4c0*/  LOP3.LUT R3, R0, 0x1, RZ, 0xc0, !PT ;  /* 0x0000000100037812 */ /* 0x000fe400078ec0ff */
[----:B------:R-:W-:Y:S01]  /*c4d0*/  PRMT R0, RZ, 0x7610, R0 ;  /* 0x00007610ff007816 */ /* 0x000fe20000000000 */
[----:B------:R1:W-:Y:S01]  /*c4e0*/  STL [R1+0x2c], R33 ;  /* 0x00002c2101007387 */ /* 0x0003e20000100800 */
[----:B------:R-:W-:-:S03]  /*c4f0*/  PRMT R2, RZ, 0x7610, R2 ;  /* 0x00007610ff027816 */ /* 0x000fc60000000002 */
[----:B------:R1:W-:Y:S04]  /*c500*/  STL [R1+0x8], R4 ;  /* 0x0000080401007387 */ /* 0x0003e80000100800 */
[----:B------:R1:W-:Y:S04]  /*c510*/  STL.S16 [R1+0x30], R0 ;  /* 0x0000300001007387 */ /* 0x0003e80000100600 */
[----:B------:R1:W-:Y:S01]  /*c520*/  STL [R1+0x28], R3 ;  /* 0x0000280301007387 */ /* 0x0003e20000100800 */
[----:B------:R-:W-:Y:S05]  /*c530*/  @P0 BRA `(.L_x_310) ;  /* 0x00000004005c0947 */ /* 0x000fea0003800000 */
[----:B------:R-:W-:Y:S01]  /*c540*/  ULDC.64 UR4, c[0x0][0x628] ;  /* 0x00018a0000047ab9 */ /* 0x000fe20000000a00 */
[----:B------:R-:W0:Y:S01]  /*c550*/  S2R R8, SR_CTAID.X ;  /* 0x0000000000087919 */ /* 0x000e220000002500 */
[----:B------:R-:W-:Y:S01]  /*c560*/  ISETP.NE.U32.AND P0, PT, RZ, UR4, PT ;  /* 0x00000004ff007c0c */ /* 0x000fe2000bf05070 */
[----:B------:R-:W-:Y:S01]  /*c570*/  ULDC UR7, c[0x0][0x630] ;  /* 0x00018c0000077ab9 */ /* 0x000fe20000000800 */
[----:B------:R-:W-:Y:S01]  /*c580*/  IMAD.MOV.U32 R2, RZ, RZ, R35 ;  /* 0x000000ffff027224 */ /* 0x000fe200078e0023 */
[----:B-1----:R-:W1:Y:S01]  /*c590*/  S2R R0, SR_CTAID.Y ;  /* 0x0000000000007919 */ /* 0x002e620000002600 */
[----:B------:R-:W-:Y:S02]  /*c5a0*/  ISETP.NE.AND.EX P0, PT, RZ, UR5, PT, P0 ;  /* 0x00000005ff007c0c */ /* 0x000fe4000bf05300 */
[----:B------:R-:W-:-:S11]  /*c5b0*/  MOV R3, R34 ;  /* 0x0000002200037202 */ /* 0x000fd60000000f00 */
[----:B------:R-:W-:Y:S05]  /*c5c0*/  @!P0 BRA `(.L_x_311) ;  /* 0x0000000000288947 */ /* 0x000fea0003800000 */
[----:B------:R-:W-:Y:S02]  /*c5d0*/  ULDC UR6, c[0x0][0x634] ;  /* 0x00018d0000067ab9 */ /* 0x000fe40000000800 */
[----:B------:R-:W-:-:S05]  /*c5e0*/  IADD3 R7, P0, R35, UR6, RZ ;  /* 0x0000000623077c10 */ /* 0x000fca000ff1e0ff */
[----:B------:R-:W-:-:S04]  /*c5f0*/  IMAD.X R9, RZ, RZ, R34, P0 ;  /* 0x000000ffff097224 */ /* 0x000fc800000e0622 */
[----:B------:R-:W-:-:S04]  /*c600*/  IMAD.WIDE.U32 R4, R9, UR4, RZ ;  /* 0x0000000409047c25 */ /* 0x000fc8000f8e00ff */
[----:B------:R-:W-:-:S04]  /*c610*/  IMAD.WIDE.U32 R4, P0, R7, UR5, R4 ;  /* 0x0000000507047c25 */ /* 0x000fc8000f800004 */
[----:B------:R-:W-:Y:S01]  /*c620*/  IMAD.WIDE.U32 R6, R7, UR4, RZ ;  /* 0x0000000407067c25 */ /* 0x000fe2000f8e00ff */
[----:B------:R-:W-:-:S03]  /*c630*/  MOV R2, R5 ;  /* 0x0000000500027202 */ /* 0x000fc60000000f00 */
[----:B------:R-:W-:Y:S01]  /*c640*/  IMAD.X R3, RZ, RZ, RZ, P0 ;  /* 0x000000ffff037224 */ /* 0x000fe200000e06ff */
[----:B------:R-:W-:-:S05]  /*c650*/  IADD3 RZ, P0, R7, R4, RZ ;  /* 0x0000000407ff7210 */ /* 0x000fca0007f1e0ff */
[----:B------:R-:W-:-:S08]  /*c660*/  IMAD.WIDE.U32.X R2, R9, UR5, R2, P0 ;  /* 0x0000000509027c25 */ /* 0x000fd000080e0402 */
.L_x_311:
[--C-:B------:R-:W-:Y:S01]  /*c670*/  SHF.R.U64 R6, R2, UR7, R3.reuse ;  /* 0x0000000702067c19 */ /* 0x100fe20008001203 */
[----:B------:R-:W-:Y:S01]  /*c680*/  ULDC.64 UR4, c[0x0][0x620] ;  /* 0x0001880000047ab9 */ /* 0x000fe20000000a00 */
[----:B------:R-:W-:Y:S01]  /*c690*/  SHF.R.U32.HI R2, RZ, UR7, R3 ;  /* 0x00000007ff027c19 */ /* 0x000fe20008011603 */
[----:B------:R-:W2:Y:S01]  /*c6a0*/  LDC R15, c[0x0][0x144] ;  /* 0x00005100ff0f7b82 */ /* 0x000ea20000000800 */
[----:B------:R-:W-:Y:S01]  /*c6b0*/  IADD3 R5, P0, RZ, -R6, RZ ;  /* 0x80000006ff057210 */ /* 0x000fe20007f1e0ff */
[----:B------:R-:W-:Y:S01]  /*c6c0*/  ULDC.64 UR8, c[0x0][0x640] ;  /* 0x0001900000087ab9 */ /* 0x000fe20000000a00 */
[----:B------:R-:W-:Y:S01]  /*c6d0*/  MOV R3, R34 ;  /* 0x0000002200037202 */ /* 0x000fe20000000f00 */
[----:B------:R-:W-:Y:S01]  /*c6e0*/  ULDC UR6, c[0x0][0x608] ;  /* 0x0001820000067ab9 */ /* 0x000fe20000000800 */
[----:B0-----:R-:W-:Y:S01]  /*c6f0*/  I2FP.F32.U32 R7, R8 ;  /* 0x0000000800077245 */ /* 0x001fe20000201000 */
[----:B------:R-:W-:Y:S01]  /*c700*/  IMAD.X R2, RZ, RZ, ~R2, P0 ;  /* 0x000000ffff027224 */ /* 0x000fe200000e0e02 */
[----:B------:R-:W-:Y:S01]  /*c710*/  ISETP.NE.U32.AND P0, PT, RZ, UR8, PT ;  /* 0x00000008ff007c0c */ /* 0x000fe2000bf05070 */
[----:B------:R-:W0:Y:S02]  /*c720*/  LDC R9, c[0x0][0x148] ;  /* 0x00005200ff097b82 */ /* 0x000e240000000800 */
[----:B------:R-:W-:Y:S01]  /*c730*/  IMAD R4, R2, UR4, RZ ;  /* 0x0000000402047c24 */ /* 0x000fe2000f8e02ff */
[----:B------:R-:W-:Y:S01]  /*c740*/  ISETP.NE.AND.EX P0, PT, RZ, UR9, PT, P0 ;  /* 0x00000009ff007c0c */ /* 0x000fe2000bf05300 */
[----:B------:R-:W-:-:S04]  /*c750*/  IMAD.MOV.U32 R2, RZ, RZ, R35 ;  /* 0x000000ffff027224 */ /* 0x000fc800078e0023 */
[----:B------:R-:W-:Y:S01]  /*c760*/  IMAD.WIDE.U32 R2, R5, UR4, R2 ;  /* 0x0000000405027c25 */ /* 0x000fe2000f8e0002 */
[----:B------:R-:W-:-:S03]  /*c770*/  ULDC UR4, c[0x0][0x150] ;  /* 0x0000540000047ab9 */ /* 0x000fc60000000800 */
[----:B------:R-:W-:Y:S02]  /*c780*/  IMAD R5, R5, UR5, R4 ;  /* 0x0000000505057c24 */ /* 0x000fe4000f8e0204 */
[----:B------:R-:W-:Y:S01]  /*c790*/  FMUL R4, R7, UR4 ;  /* 0x0000000407047c20 */ /* 0x000fe20008400000 */
[----:B------:R-:W-:Y:S01]  /*c7a0*/  ULDC UR4, c[0x0][0x618] ;  /* 0x0001860000047ab9 */ /* 0x000fe20000000800 */
[----:B------:R-:W-:Y:S01]  /*c7b0*/  ULDC UR5, c[0x0][0x154] ;  /* 0x0000550000057ab9 */ /* 0x000fe20000000800 */
[----:B------:R-:W-:-:S03]  /*c7c0*/  IMAD.IADD R3, R3, 0x1, R5 ;  /* 0x0000000103037824 */ /* 0x000fc600078e0205 */
[----:B------:R-:W3:Y:S02]  /*c7d0*/  F2I.U32.TRUNC.NTZ R4, R4 ;  /* 0x0000000400047305 */ /* 0x000ee4000020f000 */
[----:B------:R-:W-:Y:S02]  /*c7e0*/  SHF.R.U64 R7, R2, UR4, R3 ;  /* 0x0000000402077c19 */ /* 0x000fe40008001203 */
[----:B-1----:R-:W-:-:S05]  /*c7f0*/  I2FP.F32.U32 R2, R0 ;  /* 0x0000000000027245 */ /* 0x002fca0000201000 */
[----:B------:R-:W-:Y:S01]  /*c800*/  FMUL R12, R2, UR5 ;  /* 0x00000005020c7c20 */ /* 0x000fe20008400000 */
[----:B------:R-:W-:Y:S01]  /*c810*/  SHF.R.U32.HI R2, RZ, UR4, R3 ;  /* 0x00000004ff027c19 */ /* 0x000fe20008011603 */
[----:B------:R-:W-:-:S03]  /*c820*/  ULDC UR4, c[0x0][0x658] ;  /* 0x0001960000047ab9 */ /* 0x000fc60000000800 */
[--C-:B------:R-:W-:Y:S01]  /*c830*/  SHF.R.U64 R11, R7, UR6, R2.reuse ;  /* 0x00000006070b7c19 */ /* 0x100fe20008001202 */
[----:B------:R-:W1:Y:S01]  /*c840*/  F2I.U32.TRUNC.NTZ R12, R12 ;  /* 0x0000000c000c7305 */ /* 0x000e62000020f000 */
[----:B------:R-:W-:Y:S01]  /*c850*/  SHF.R.U32.HI R2, RZ, UR6, R2 ;  /* 0x00000006ff027c19 */ /* 0x000fe20008011602 */
[----:B---3--:R-:W-:-:S03]  /*c860*/  IMAD.MOV R4, RZ, RZ, -R4 ;  /* 0x000000ffff047224 */ /* 0x008fc600078e0a04 */
[----:B------:R-:W-:Y:S01]  /*c870*/  SHF.R.U32.HI R13, RZ, UR4, R2 ;  /* 0x00000004ff0d7c19 */ /* 0x000fe20008011602 */
[----:B--2---:R-:W-:Y:S01]  /*c880*/  IMAD R8, R15, R4, R8 ;  /* 0x000000040f087224 */ /* 0x004fe200078e0208 */
[----:B------:R-:W-:-:S03]  /*c890*/  SHF.R.U64 R10, R11, UR4, R2 ;  /* 0x000000040b0a7c19 */ /* 0x000fc60008001202 */
[----:B------:R-:W-:Y:S01]  /*c8a0*/  IMAD.MOV.U32 R3, RZ, RZ, R13 ;  /* 0x000000ffff037224 */ /* 0x000fe200078e000d */
[----:B------:R-:W-:Y:S01]  /*c8b0*/  MOV R2, R10 ;  /* 0x0000000a00027202 */ /* 0x000fe20000000f00 */
[----:B------:R-:W-:Y:S06]  /*c8c0*/  @!P0 BRA `(.L_x_312) ;  /* 0x0000000000288947 */ /* 0x000fec0003800000 */
[----:B------:R-:W-:Y:S02]  /*c8d0*/  ULDC UR4, c[0x0][0x64c] ;  /* 0x0001930000047ab9 */ /* 0x000fe40000000800 */
[----:B------:R-:W-:-:S05]  /*c8e0*/  IADD3 R3, P0, R10, UR4, RZ ;  /* 0x000000040a037c10 */ /* 0x000fca000ff1e0ff */
[----:B------:R-:W-:-:S04]  /*c8f0*/  IMAD.X R13, RZ, RZ, R13, P0 ;  /* 0x000000ffff0d7224 */ /* 0x000fc800000e060d */
[----:B------:R-:W-:-:S04]  /*c900*/  IMAD.WIDE.U32 R4, R13, UR8, RZ ;  /* 0x000000080d047c25 */ /* 0x000fc8000f8e00ff */
[----:B------:R-:W-:-:S04]  /*c910*/  IMAD.WIDE.U32 R4, P0, R3, UR9, R4 ;  /* 0x0000000903047c25 */ /* 0x000fc8000f800004 */
[----:B------:R-:W-:-:S04]  /*c920*/  IMAD.WIDE.U32 R2, R3, UR8, RZ ;  /* 0x0000000803027c25 */ /* 0x000fc8000f8e00ff */
[----:B------:R-:W-:Y:S01]  /*c930*/  IMAD.MOV.U32 R2, RZ, RZ, R5 ;  /* 0x000000ffff027224 */ /* 0x000fe200078e0005 */
[----:B------:R-:W-:Y:S02]  /*c940*/  IADD3 RZ, P1, R3, R4, RZ ;  /* 0x0000000403ff7210 */ /* 0x000fe40007f3e0ff */
[----:B------:R-:W-:-:S03]  /*c950*/  IADD3.X R3, RZ, RZ, RZ, P0, !PT ;  /* 0x000000ffff037210 */ /* 0x000fc600007fe4ff */
[----:B------:R-:W-:-:S08]  /*c960*/  IMAD.WIDE.U32.X R2, R13, UR9, R2, P1 ;  /* 0x000000090d027c25 */ /* 0x000fd000088e0402 */
.L_x_312:
[----:B------:R-:W2:Y:S01]  /*c970*/  LDC R4, c[0x0][0x65c] ;  /* 0x00019700ff047b82 */ /* 0x000ea20000000800 */
[----:B------:R-:W-:Y:S01]  /*c980*/  ULDC UR4, c[0x0][0x648] ;  /* 0x0001920000047ab9 */ /* 0x000fe20000000800 */
[----:B------:R3:W-:Y:S01]  /*c990*/  STL [R1+0x8], R6 ;  /* 0x0000080601007387 */ /* 0x0007e20000100800 */
[----:B------:R-:W-:Y:S01]  /*c9a0*/  SHF.R.U64 R2, R2, UR4, R3 ;  /* 0x0000000402027c19 */ /* 0x000fe20008001203 */
[----:B-1----:R-:W-:Y:S01]  /*c9b0*/  IMAD.MOV R12, RZ, RZ, -R12 ;  /* 0x000000ffff0c7224 */ /* 0x002fe200078e0a0c */
[----:B------:R-:W-:Y:S01]  /*c9c0*/  LOP3.LUT R11, R11, UR38, RZ, 0xc0, !PT ;  /* 0x000000260b0b7c12 */ /* 0x000fe2000f8ec0ff */
[----:B------:R-:W-:Y:S01]  /*c9d0*/  ULDC UR4, c[0x0][0x638] ;  /* 0x00018e0000047ab9 */ /* 0x000fe20000000800 */
[C---:B------:R-:W-:Y:S01]  /*c9e0*/  IADD3 R3, -R2.reuse, RZ, RZ ;  /* 0x000000ff02037210 */ /* 0x040fe20007ffe1ff */
[----:B------:R-:W-:Y:S01]  /*c9f0*/  ULDC UR5, c[0x0][0x610] ;  /* 0x0001840000057ab9 */ /* 0x000fe20000000800 */
[----:B------:R-:W-:Y:S01]  /*ca00*/  LOP3.LUT R17, R7, UR39, RZ, 0xc0, !PT ;  /* 0x0000002707117c12 */ /* 0x000fe2000f8ec0ff */
[----:B------:R-:W-:-:S02]  /*ca10*/  IMAD R11, R2, UR37, R11 ;  /* 0x00000025020b7c24 */ /* 0x000fc4000f8e020b */
[----:B------:R-:W-:Y:S01]  /*ca20*/  IMAD R10, R3, UR4, R10 ;  /* 0x00000004030a7c24 */ /* 0x000fe2000f8e020a */
[----:B------:R-:W-:Y:S01]  /*ca30*/  ULDC UR4, c[0x0][0x600] ;  /* 0x0001800000047ab9 */ /* 0x000fe20000000800 */
[----:B------:R-:W-:Y:S02]  /*ca40*/  IMAD.MOV.U32 R2, RZ, RZ, 0x1 ;  /* 0x00000001ff027424 */ /* 0x000fe400078e00ff */
[----:B------:R-:W-:Y:S01]  /*ca50*/  IMAD R17, R10, UR4, R17 ;  /* 0x000000040a117c24 */ /* 0x000fe2000f8e0211 */
[----:B--2---:R-:W-:-:S13]  /*ca60*/  ISETP.NE.AND P0, PT, R4, 0x1, PT ;  /* 0x000000010400780c */ /* 0x004fda0003f05270 */
[----:B0-----:R-:W-:-:S04]  /*ca70*/  @P0 IMAD R8, R9, R12, R0 ;  /* 0x0000000c09080224 */ /* 0x001fc800078e0200 */
[----:B------:R-:W-:-:S05]  /*ca80*/  IMAD R8, R11, UR5, R8 ;  /* 0x000000050b087c24 */ /* 0x000fca000f8e0208 */
[----:B------:R-:W-:Y:S02]  /*ca90*/  SEL R16, R17, R8, !P0 ;  /* 0x0000000811107207 */ /* 0x000fe40004000000 */
[----:B---3--:R-:W-:-:S07]  /*caa0*/  SEL R17, R8, R17, !P0 ;  /* 0x0000001108117207 */ /* 0x008fce0004000000 */
.L_x_310:
[----:B------:R-:W-:Y:S05]  /*cab0*/  BSYNC B0 ;  /* 0x0000000000007941 */ /* 0x000fea0003800000 */
.L_x_309:
[----:B------:R-:W-:-:S13]  /*cac0*/  LOP3.LUT P0, RZ, R2, 0xff, RZ, 0xc0, !PT ;  /* 0x000000ff02ff7812 */ /* 0x000fda000780c0ff */
[----:B------:R-:W-:Y:S05]  /*cad0*/  @P0 BRA `(.L_x_313) ;  /* 0xffffffe400c00947 */ /* 0x000fea000383ffff */
[----:B------:R-:W-:Y:S05]  /*cae0*/  BSYNC B7 ;  /* 0x0000000000077941 */ /* 0x000fea0003800000 */
.L_x_299:
[----:B------:R-:W-:-:S03]  /*caf0*/  UMOV UR4, 0xffffffff ;  /* 0xffffffff00047882 */ /* 0x000fc60000000000 */
[----:B------:R-:W-:Y:S05]  /*cb00*/  BRA.DIV UR4, `(.L_x_314) ;  /* 0x0000000604087947 */ /* 0x000fea000b800000 */
[----:B------:R-:W-:-:S13]  /*cb10*/  ELECT P6, URZ, PT ;  /* 0x00000000003f782f */ /* 0x000fda00038c0000 */
.L_x_328:
[----:B------:R-:W-:Y:S04]  /*cb20*/  BSSY B0, `(.L_x_315) ;  /* 0x000001c000007945 */ /* 0x000fe80003800000 */
[----:B------:R-:W-:Y:S05]  /*cb30*/  @!P6 BRA `(.L_x_316) ;  /* 0x000000000068e947 */ /* 0x000fea0003800000 */
[----:B-1----:R-:W2:Y:S02]  /*cb40*/  LDL.LU R0, [R1+0x14] ;  /* 0x0000140001007983 */ /* 0x002ea40000300800 */
[----:B--2---:R-:W-:-:S04]  /*cb50*/  LOP3.LUT R0, R0, 0x2, RZ, 0xfc, !PT ;  /* 0x0000000200007812 */ /* 0x004fc800078efcff */
[----:B------:R-:W-:-:S13]  /*cb60*/  ISETP.NE.AND P0, PT, R0, 0x3, PT ;  /* 0x000000030000780c */ /* 0x000fda0003f05270 */
[----:B------:R-:W-:Y:S05]  /*cb70*/  @!P0 BRA `(.L_x_317) ;  /* 0x0000000000048947 */ /* 0x000fea0003800000 */
[----:B------:R-:W-:Y:S01]  /*cb80*/  BPT.TRAP 0x1 ;  /* 0x000000040000795c */ /* 0x000fe20000300000 */
.L_x_317:
[----:B------:R-:W2:Y:S04]  /*cb90*/  LDL.LU R2, [R1+0x28] ;  /* 0x0000280001027983 */ /* 0x000ea80000300800 */
[----:B------:R-:W3:Y:S01]  /*cba0*/  LDL.LU R7, [R1+0x2c] ;  /* 0x00002c0001077983 */ /* 0x000ee20000300800 */
[----:B------:R-:W-:Y:S01]  /*cbb0*/  MOV R0, 0x400 ;  /* 0x0000040000007802 */ /* 0x000fe20000000f00 */
[----:B------:R-:W0:Y:S03]  /*cbc0*/  S2R R3, SR_CgaCtaId ;  /* 0x0000000000037919 */ /* 0x000e260000008800 */
[----:B0-----:R-:W-:-:S05]  /*cbd0*/  LEA R0, R3, R0, 0x18 ;  /* 0x0000000003007211 */ /* 0x001fca00078ec0ff */
[----:B------:R-:W-:-:S05]  /*cbe0*/  VIADD R0, R0, 0x10 ;  /* 0x0000001000007836 */ /* 0x000fca0000000000 */
[C---:B--2---:R-:W-:Y:S01]  /*cbf0*/  LEA R6, R2.reuse, R0, 0x3 ;  /* 0x0000000002067211 */ /* 0x044fe200078e18ff */
[----:B------:R-:W-:Y:S01]  /*cc00*/  VIADD R2, R2, 0x1 ;  /* 0x0000000102027836 */ /* 0x000fe20000000000 */
[----:B---3--:R-:W-:-:S04]  /*cc10*/  SHF.L.U32 R5, R7, 0x1f, RZ ;  /* 0x0000001f07057819 */ /* 0x008fc800000006ff */
[C---:B------:R-:W-:Y:S01]  /*cc20*/  ISETP.NE.AND P1, PT, R2.reuse, 0x2, PT ;  /* 0x000000020200780c */ /* 0x040fe20003f25270 */
[----:B------:R-:W0:Y:S03]  /*cc30*/  SYNCS.PHASECHK.TRANS64.TRYWAIT P0, [R6+URZ], R5 ;  /* 0x00000005060075a7 */ /* 0x000e26000800017f */
[----:B------:R-:W-:Y:S02]  /*cc40*/  SEL R4, RZ, 0x1, P1 ;  /* 0x00000001ff047807 */ /* 0x000fe40000800000 */
[----:B------:R-:W-:Y:S02]  /*cc50*/  SEL R3, R2, RZ, P1 ;  /* 0x000000ff02037207 */ /* 0x000fe40000800000 */
[----:B------:R-:W-:Y:S01]  /*cc60*/  LOP3.LUT R4, R7, R4, RZ, 0x3c, !PT ;  /* 0x0000000407047212 */ /* 0x000fe200078e3cff */
[----:B0-----:R-:W-:Y:S06]  /*cc70*/  @!P0 BRA `(.L_x_318) ;  /* 0x0000000000cc8947 */ /* 0x001fec0003800000 */
.L_x_329:
[----:B------:R-:W-:Y:S01]  /*cc80*/  IMAD R3, R3, 0x8, R0 ;  /* 0x0000000803037824 */ /* 0x000fe200078e0200 */
[----:B------:R-:W-:-:S07]  /*cc90*/  SHF.L.U32 R0, R4, 0x1f, RZ ;  /* 0x0000001f04007819 */ /* 0x000fce00000006ff */
.L_x_319:
[----:B-1----:R1:W2:Y:S02]  /*cca0*/  SYNCS.PHASECHK.TRANS64.TRYWAIT P0, [R3+URZ], R0 ;  /* 0x00000000030075a7 */ /* 0x0022a4000800017f */
[----:B--2---:R-:W-:Y:S05]  /*ccb0*/  @!P0 NANOSLEEP.SYNCS 0x989680 ;  /* 0x009896800000895d */ /* 0x004fea0003900000 */
[----:B------:R-:W2:Y:S02]  /*ccc0*/  @!P0 SYNCS.PHASECHK.TRANS64 P0, [R3+URZ], R0 ;  /* 0x00000000030085a7 */ /* 0x000ea4000800007f */
[----:B--2---:R-:W-:Y:S05]  /*ccd0*/  @!P0 BRA `(.L_x_319) ;  /* 0xfffffffc00f08947 */ /* 0x004fea000383ffff */
.L_x_316:
[----:B------:R-:W-:Y:S05]  /*cce0*/  BSYNC B0 ;  /* 0x0000000000007941 */ /* 0x000fea0003800000 */
.L_x_315:
[----:B------:R-:W-:Y:S05]  /*ccf0*/  EXIT ;  /* 0x000000000000794d */ /* 0x000fea0003800000 */
.L_x_16:
[----:B------:R-:W-:Y:S01]  /*cd00*/  MOV R12, RZ ;  /* 0x000000ff000c7202 */ /* 0x000fe20000000f00 */
[----:B------:R-:W-:Y:S02]  /*cd10*/  IMAD.MOV.U32 R11, RZ, RZ, 0x1f ;  /* 0x0000001fff0b7424 */ /* 0x000fe400078e00ff */
[----:B------:R-:W-:-:S07]  /*cd20*/  IMAD.MOV.U32 R15, RZ, RZ, -0x1 ;  /* 0xffffffffff0f7424 */ /* 0x000fce00078e00ff */
[----:B-----5:R-:W-:Y:S05]  /*cd30*/  WARPSYNC.COLLECTIVE R15, `(.L_x_320) ;  /* 0x000000000f087348 */ /* 0x020fea0003c00000 */
[----:B------:R0:W1:Y:S02]  /*cd40*/  SHFL.IDX P6, R14, R13, R12, R11 ;  /* 0x0000000c0d0e7389 */ /* 0x00006400000c000b */
[----:B01---5:R-:W-:Y:S01]  /*cd50*/  ENDCOLLECTIVE ;  /* 0x000000000000791b */ /* 0x023fe20003800000 */
.L_x_320:
[----:B------:R-:W-:Y:S05]  /*cd60*/  BRA `(.L_x_321) ;  /* 0xffffff44007c7947 */ /* 0x000fea000383ffff */
.L_x_20:
[----:B-1----:R1:W2:Y:S02]  /*cd70*/  SYNCS.PHASECHK.TRANS64.TRYWAIT P1, [R3+URZ], R0 ;  /* 0x00000000030075a7 */ /* 0x0022a4000802017f */
[----:B--2---:R-:W-:Y:S05]  /*cd80*/  @!P1 NANOSLEEP.SYNCS 0x989680 ;  /* 0x009896800000995d */ /* 0x004fea0003900000 */
[----:B------:R-:W2:Y:S02]  /*cd90*/  @!P1 SYNCS.PHASECHK.TRANS64 P1, [R3+URZ], R0 ;  /* 0x00000000030095a7 */ /* 0x000ea4000802007f */
[----:B--2---:R-:W-:Y:S05]  /*cda0*/  @!P1 BRA `(.L_x_20) ;  /* 0xfffffffc00f09947 */ /* 0x004fea000383ffff */
[----:B------:R-:W-:Y:S05]  /*cdb0*/  BRA `(.L_x_19) ;  /* 0xffffff4400987947 */ /* 0x000fea000383ffff */
.L_x_25:
[----:B0-----:R0:W1:Y:S02]  /*cdc0*/  SYNCS.PHASECHK.TRANS64.TRYWAIT P1, [R8+URZ], R13 ;  /* 0x0000000d080075a7 */ /* 0x001064000802017f */
[----:B-1----:R-:W-:Y:S05]  /*cdd0*/  @!P1 NANOSLEEP.SYNCS 0x989680 ;  /* 0x009896800000995d */ /* 0x002fea0003900000 */
[----:B------:R-:W1:Y:S02]  /*cde0*/  @!P1 SYNCS.PHASECHK.TRANS64 P1, [R8+URZ], R13 ;  /* 0x0000000d080095a7 */ /* 0x000e64000802007f */
[----:B-1----:R-:W-:Y:S05]  /*cdf0*/  @!P1 BRA `(.L_x_25) ;  /* 0xfffffffc00f09947 */ /* 0x002fea000383ffff */
[----:B------:R-:W-:Y:S05]  /*ce00*/  BRA `(.L_x_24) ;  /* 0xffffff5000607947 */ /* 0x000fea000383ffff */
.L_x_33:
[----:B0-----:R0:W1:Y:S02]  /*ce10*/  SYNCS.PHASECHK.TRANS64.TRYWAIT P1, [R13+URZ], R14 ;  /* 0x0000000e0d0075a7 */ /* 0x001064000802017f */
[----:B-1----:R-:W-:Y:S05]  /*ce20*/  @!P1 NANOSLEEP.SYNCS 0x989680 ;  /* 0x009896800000995d */ /* 0x002fea0003900000 */
[----:B------:R-:W1:Y:S02]  /*ce30*/  @!P1 SYNCS.PHASECHK.TRANS64 P1, [R13+URZ], R14 ;  /* 0x0000000e0d0095a7 */ /* 0x000e64000802007f */
[----:B-1----:R-:W-:Y:S05]  /*ce40*/  @!P1 BRA `(.L_x_33) ;  /* 0xfffffffc00f09947 */ /* 0x002fea000383ffff */
[----:B------:R-:W-:Y:S05]  /*ce50*/  BRA `(.L_x_32) ;  /* 0xffffff5c00507947 */ /* 0x000fea000383ffff */
.L_x_300:
[----:B------:R-:W-:Y:S01]  /*ce60*/  BSSY B0, `(.L_x_322) ;  /* 0x0000006000007945 */ /* 0x000fe20003800000 */
[----:B------:R-:W-:-:S07]  /*ce70*/  MOV R15, 0xffffffff ;  /* 0xffffffff000f7802 */ /* 0x000fce0000000f00 */
[----:B-1----:R-:W-:Y:S05]  /*ce80*/  WARPSYNC.COLLECTIVE R15, `(.L_x_323) ;  /* 0x000000000f0c7348 */ /* 0x002fea0003c00000 */
[----:B------:R-:W-:Y:S02]  /*ce90*/  ELECT P6, UR62, PT ;  /* 0x00000000003e782f */ /* 0x000fe400038c0000 */
[----:B------:R-:W-:Y:S01]  /*cea0*/  MOV R14, UR62 ;  /* 0x0000003e000e7c02 */ /* 0x000fe20008000f00 */
[----:B-1----:R-:W-:Y:S10]  /*ceb0*/  ENDCOLLECTIVE ;  /* 0x000000000000791b */ /* 0x002ff40003800000 */
.L_x_323:
[----:B------:R-:W-:Y:S05]  /*cec0*/  BSYNC B0 ;  /* 0x0000000000007941 */ /* 0x000fea0003800000 */
.L_x_322:
[----:B------:R-:W-:Y:S05]  /*ced0*/  BRA `(.L_x_324) ;  /* 0xffffffe000cc7947 */ /* 0x000fea000383ffff */
.L_x_305:
[----:B0-----:R0:W1:Y:S02]  /*cee0*/  SYNCS.PHASECHK.TRANS64.TRYWAIT P0, [R36+URZ+0x10], R37 ;  /* 0x00001025240075a7 */ /* 0x001064000800017f */
[----:B-1----:R-:W-:Y:S05]  /*cef0*/  @!P0 NANOSLEEP.SYNCS 0x989680 ;  /* 0x009896800000895d */ /* 0x002fea0003900000 */
[----:B------:R-:W1:Y:S02]  /*cf00*/  @!P0 SYNCS.PHASECHK.TRANS64 P0, [R36+URZ+0x10], R37 ;  /* 0x00001025240085a7 */ /* 0x000e64000800007f */
[----:B-1----:R-:W-:Y:S05]  /*cf10*/  @!P0 BRA `(.L_x_305) ;  /* 0xfffffffc00f08947 */ /* 0x002fea000383ffff */
[----:B------:R-:W-:Y:S05]  /*cf20*/  BRA `(.L_x_325) ;  /* 0xffffffe8002c7947 */ /* 0x000fea000383ffff */
.L_x_314:
[----:B------:R-:W-:Y:S01]  /*cf30*/  BSSY B0, `(.L_x_326) ;  /* 0x0000006000007945 */ /* 0x000fe20003800000 */
[----:B------:R-:W-:-:S07]  /*cf40*/  IMAD.MOV.U32 R15, RZ, RZ, -0x1 ;  /* 0xffffffffff0f7424 */ /* 0x000fce00078e00ff */
[----:B-1----:R-:W-:Y:S05]  /*cf50*/  WARPSYNC.COLLECTIVE R15, `(.L_x_327) ;  /* 0x000000000f0c7348 */ /* 0x002fea0003c00000 */
[----:B------:R-:W-:Y:S02]  /*cf60*/  ELECT P6, UR62, PT ;  /* 0x00000000003e782f */ /* 0x000fe400038c0000 */
[----:B------:R-:W-:Y:S01]  /*cf70*/  MOV R14, UR62 ;  /* 0x0000003e000e7c02 */ /* 0x000fe20008000f00 */
[----:B-1----:R-:W-:Y:S10]  /*cf80*/  ENDCOLLECTIVE ;  /* 0x000000000000791b */ /* 0x002ff40003800000 */
.L_x_327:
[----:B------:R-:W-:Y:S05]  /*cf90*/  BSYNC B0 ;  /* 0x0000000000007941 */ /* 0x000fea0003800000 */
.L_x_326:
[----:B------:R-:W-:Y:S05]  /*cfa0*/  BRA `(.L_x_328) ;  /* 0xfffffff800dc7947 */ /* 0x000fea000383ffff */
.L_x_318:
[----:B0-----:R0:W1:Y:S02]  /*cfb0*/  SYNCS.PHASECHK.TRANS64.TRYWAIT P0, [R6+URZ], R5 ;  /* 0x00000005060075a7 */ /* 0x001064000800017f */
[----:B-1----:R-:W-:Y:S05]  /*cfc0*/  @!P0 NANOSLEEP.SYNCS 0x989680 ;  /* 0x009896800000895d */ /* 0x002fea0003900000 */
[----:B------:R-:W1:Y:S02]  /*cfd0*/  @!P0 SYNCS.PHASECHK.TRANS64 P0, [R6+URZ], R5 ;  /* 0x00000005060085a7 */ /* 0x000e64000800007f */
[----:B-1----:R-:W-:Y:S05]  /*cfe0*/  @!P0 BRA `(.L_x_318) ;  /* 0xfffffffc00f08947 */ /* 0x002fea000383ffff */
[----:B------:R-:W-:Y:S05]  /*cff0*/  BRA `(.L_x_329) ;  /* 0xfffffffc00207947 */ /* 0x000fea000383ffff */
.L_x_330:
[----:B------:R-:W-:-:S00]  /*d000*/  BRA `(.L_x_330) ;  /* 0xfffffffc00fc7947 */ /* 0x000fc0000383ffff */
[----:B------:R-:W-:-:S00]  /*d010*/  NOP ;  /* 0x0000000000007918 */ /* 0x000fc00000000000 */
        /* <DEDUP_REMOVED lines=14> */
.L_x_331:


//--------------------- .nv.global.init           --------------------------
	.section	.nv.global.init,"aw",@progbits
.nv.global.init:
	.type		$str$24,@object
	.size		$str$24,($str$25 - $str$24)
$str$24:
        /*0000*/ 	.byte	0x28, 0x61, 0x64, 0x64, 0x72, 0x65, 0x73, 0x73, 0x20, 0x26, 0x20, 0x6d, 0x61, 0x73, 0x6b, 0x29
        /*0010*/ 	.byte	0x20, 0x3d, 0x3d, 0x20, 0x30, 0x00
	.type		$str$25,@object
	.size		$str$25,(__unnamed_1 - $str$25)
$str$25:
        /*0016*/ 	.byte	0x2f, 0x74, 0x6d, 0x70, 0x2f, 0x63, 0x75, 0x74, 0x6c, 0x61, 0x73, 0x73, 0x5f, 0x73, 0x77, 0x65
        /*0026*/ 	.byte	0x65, 0x70, 0x5f, 0x73, 0x72, 0x63, 0x2f, 0x69, 0x6e, 0x63, 0x6c, 0x75, 0x64, 0x65, 0x2f, 0x63
        /*0036*/ 	.byte	0x75, 0x74, 0x65, 0x2f, 0x70, 0x6f, 0x69, 0x6e, 0x74, 0x65, 0x72, 0x5f, 0x66, 0x6c, 0x61, 0x67
        /*0046*/ 	.byte	0x67, 0x65, 0x64, 0x2e, 0x68, 0x70, 0x70, 0x00
	.type		__unnamed_1,@object
	.size		__unnamed_1,(__unnamed_2 - __unnamed_1)
__unnamed_1:
        /* <DEDUP_REMOVED lines=28> */
        /*020e*/ 	.byte	0x31, 0x36, 0x33, 0x38, 0x34, 0x3e, 0x3e, 0x3e, 0x3e, 0x3e, 0x20, 0x26, 0x5d, 0x00
	.type		__unnamed_2,@object
	.size		__unnamed_2,(.L_1 - __unnamed_2)
__unnamed_2:
        /* <DEDUP_REMOVED lines=29> */
        /*03ec*/ 	.byte	0x00
.L_1:


//--------------------- .nv.shared._ZN7cutlass13device_kernelINS_4gemm6kernel13GemmUniversalIN4cute5tupleIJiiiiEEENS1_10collective13CollectiveMmaINS1_39MainloopSm90TmaGmmaRmemAWarpSpecializedILi2ENS5_IJNS4_1CILi1EEESB_SB_EEENS1_35KernelTmaWarpSpecializedCooperativeEEENS5_IJNSA_ILi256EEENSA_ILi128EEENSA_ILi64EEEEEEfNS5_IJlSB_lEEEfNS5_IJSB_llEEENS4_8TiledMMAINS4_8MMA_AtomIJNS4_4SM904GMMA30MMA_64x128x8_F32TF32TF32_RS_TNILNSO_7ScaleInE1ELSQ_1EEEEEENS4_6LayoutINS5_IJNSA_ILi2EEESB_SB_EEENS5_IJSB_NSA_ILi0EEESW_EEEEENS5_IJNS4_10UnderscoreESZ_SZ_EEEEENS4_13SM90_TMA_LOADENS4_14ComposedLayoutINS4_7SwizzleILi3ELi4ELi3EEENS4_18smem_ptr_flag_bitsILi32EEENST_INS5_IJNSA_ILi8EEENSA_ILi32EEEEEENS5_IJS19_SB_EEEEEEEvNS4_8identityES12_NS13_INS14_ILi1ELi4ELi3EEES17_NST_INS5_IJS18_S18_EEENS5_IJSB_S18_EEEEEEENS4_9Copy_AtomIJNS4_39AutoVectorizingCopyWithAssumedAlignmentILi128EEEfEEES1E_EENS_8epilogue10collective6detail29Sm90TmaWarpSpecializedAdapterINS1Q_15DefaultEpilogueIfSJ_SJ_NS1P_6thread17LinearCombinationIfLi1EffLNS1U_9ScaleType4KindE0ELNS_15FloatRoundStyleE2EfEENS1_15EpilogueDefaultEEEEEvvEEEEvNT_6ParamsE --------------------------
	.section	.nv.shared._ZN7cutlass13device_kernelINS_4gemm6kernel13GemmUniversalIN4cute5tupleIJiiiiEEENS1_10collective13CollectiveMmaINS1_39MainloopSm90TmaGmmaRmemAWarpSpecializedILi2ENS5_IJNS4_1CILi1EEESB_SB_EEENS1_35KernelTmaWarpSpecializedCooperativeEEENS5_IJNSA_ILi256EEENSA_ILi128EEENSA_ILi64EEEEEEfNS5_IJlSB_lEEEfNS5_IJSB_llEEENS4_8TiledMMAINS4_8MMA_AtomIJNS4_4SM904GMMA30MMA_64x128x8_F32TF32TF32_RS_TNILNSO_7ScaleInE1ELSQ_1EEEEEENS4_6LayoutINS5_IJNSA_ILi2EEESB_SB_EEENS5_IJSB_NSA_ILi0EEESW_EEEEENS5_IJNS4_10UnderscoreESZ_SZ_EEEEENS4_13SM90_TMA_LOADENS4_14ComposedLayoutINS4_7SwizzleILi3ELi4ELi3EEENS4_18smem_ptr_flag_bitsILi32EEENST_INS5_IJNSA_ILi8EEENSA_ILi32EEEEEENS5_IJS19_SB_EEEEEEEvNS4_8identityES12_NS13_INS14_ILi1ELi4ELi3EEES17_NST_INS5_IJS18_S18_EEENS5_IJSB_S18_EEEEEEENS4_9Copy_AtomIJNS4_39AutoVectorizingCopyWithAssumedAlignmentILi128EEEfEEES1E_EENS_8epilogue10collective6detail29Sm90TmaWarpSpecializedAdapterINS1Q_15DefaultEpilogueIfSJ_SJ_NS1P_6thread17LinearCombinationIfLi1EffLNS1U_9ScaleType4KindE0ELNS_15FloatRoundStyleE2EfEENS1_15EpilogueDefaultEEEEEvvEEEEvNT_6ParamsE,"aw",@nobits
	.sectionflags	@""
	.align	16
	.zero		1024


//--------------------- .nv.shared.reserved.0     --------------------------
	.section	.nv.shared.reserved.0,"aw",@nobits
	.weak		__nv_reservedSMEM_offset_0_alias
	.size		__nv_reservedSMEM_offset_0_alias, 0, 0
	.other		__nv_reservedSMEM_offset_0_alias,@"STO_CUDA_RESERVED_SHARED STV_DEFAULT"
__nv_reservedSMEM_offset_0_alias:
	.zero		0


//--------------------- .nv.global                --------------------------
	.section	.nv.global,"aw",@nobits
.nv.global:
	.type		_ZN40_INTERNAL_3b2e2336_4_k_cu_b9ce12ba_184064cute1_E,@object
	.size		_ZN40_INTERNAL_3b2e2336_4_k_cu_b9ce12ba_184064cute1_E,(_ZN40_INTERNAL_3b2e2336_4_k_cu_b9ce12ba_184064cuda3std3__45__cpo6cbeginE - _ZN40_INTERNAL_3b2e2336_4_k_cu_b9ce12ba_184064cute1_E)
_ZN40_INTERNAL_3b2e2336_4_k_cu_b9ce12ba_184064cute1_E:
	.zero		1
	.type		_ZN40_INTERNAL_3b2e2336_4_k_cu_b9ce12ba_184064cuda3std3__45__cpo6cbeginE,@object
	.size		_ZN40_INTERNAL_3b2e2336_4_k_cu_b9ce12ba_184064cuda3std3__45__cpo6cbeginE,(_ZN40_INTERNAL_3b2e2336_4_k_cu_b9ce12ba_184064cuda3std3__48in_placeE - _ZN40_INTERNAL_3b2e2336_4_k_cu_b9ce12ba_184064cuda3std3__45__cpo6cbeginE)
_ZN40_INTERNAL_3b2e2336_4_k_cu_b9ce12ba_184064cuda3std3__45__cpo6cbeginE:
	.zero		1
	.type		_ZN40_INTERNAL_3b2e2336_4_k_cu_b9ce12ba_184064cuda3std3__48in_placeE,@object
	.size		_ZN40_INTERNAL_3b2e2336_4_k_cu_b9ce12ba_184064cuda3std3__48in_placeE,(_ZN40_INTERNAL_3b2e2336_4_k_cu_b9ce12ba_184064cuda3std6ranges3__45__cpo9iter_moveE - _ZN40_INTERNAL_3b2e2336_4_k_cu_b9ce12ba_184064cuda3std3__48in_placeE)
_ZN40_INTERNAL_3b2e2336_4_k_cu_b9ce12ba_184064cuda3std3__48in_placeE:
	.zero		1
	.type		_ZN40_INTERNAL_3b2e2336_4_k_cu_b9ce12ba_184064cuda3std6ranges3__45__cpo9iter_moveE,@object
	.size		_ZN40_INTERNAL_3b2e2336_4_k_cu_b9ce12ba_184064cuda3std6ranges3__45__cpo9iter_moveE,(_ZN40_INTERNAL_3b2e2336_4_k_cu_b9ce12ba_184064cuda3std3__45__cpo5beginE - _ZN40_INTERNAL_3b2e2336_4_k_cu_b9ce12ba_184064cuda3std6ranges3__45__cpo9iter_moveE)
_ZN40_INTERNAL_3b2e2336_4_k_cu_b9ce12ba_184064cuda3std6ranges3__45__cpo9iter_moveE:
	.zero		1
	.type		_ZN40_INTERNAL_3b2e2336_4_k_cu_b9ce12ba_184064cuda3std3__45__cpo5beginE,@object
	.size		_ZN40_INTERNAL_3b2e2336_4_k_cu_b9ce12ba_184064cuda3std3__45__cpo5beginE,(_ZN40_INTERNAL_3b2e2336_4_k_cu_b9ce12ba_184064cuda3std3__442_GLOBAL__N__3b2e2336_4_k_cu_b9ce12ba_184066ignoreE - _ZN40_INTERNAL_3b2e2336_4_k_cu_b9ce12ba_184064cuda3std3__45__cpo5beginE)
_ZN40_INTERNAL_3b2e2336_4_k_cu_b9ce12ba_184064cuda3std3__45__cpo5beginE:
	.zero		1
	.type		_ZN40_INTERNAL_3b2e2336_4_k_cu_b9ce12ba_184064cuda3std3__442_GLOBAL__N__3b2e2336_4_k_cu_b9ce12ba_184066ignoreE,@object
	.size		_ZN40_INTERNAL_3b2e2336_4_k_cu_b9ce12ba_184064cuda3std3__442_GLOBAL__N__3b2e2336_4_k_cu_b9ce12ba_184066ignoreE,(_ZN40_INTERNAL_3b2e2336_4_k_cu_b9ce12ba_184064cute7productE - _ZN40_INTERNAL_3b2e2336_4_k_cu_b9ce12ba_184064cuda3std3__442_GLOBAL__N__3b2e2336_4_k_cu_b9ce12ba_184066ignoreE)
_ZN40_INTERNAL_3b2e2336_4_k_cu_b9ce12ba_184064cuda3std3__442_GLOBAL__N__3b2e2336_4_k_cu_b9ce12ba_184066ignoreE:
	.zero		1
	.type		_ZN40_INTERNAL_3b2e2336_4_k_cu_b9ce12ba_184064cute7productE,@object
	.size		_ZN40_INTERNAL_3b2e2336_4_k_cu_b9ce12ba_184064cute7productE,(_ZN40_INTERNAL_3b2e2336_4_k_cu_b9ce12ba_184064cuda3std3__45__cpo3endE - _ZN40_INTERNAL_3b2e2336_4_k_cu_b9ce12ba_184064cute7productE)
_ZN40_INTERNAL_3b2e2336_4_k_cu_b9ce12ba_184064cute7productE:
	.zero		1
	.type		_ZN40_INTERNAL_3b2e2336_4_k_cu_b9ce12ba_184064cuda3std3__45__cpo3endE,@object
	.size		_ZN40_INTERNAL_3b2e2336_4_k_cu_b9ce12ba_184064cuda3std3__45__cpo3endE,(_ZN40_INTERNAL_3b2e2336_4_k_cu_b9ce12ba_184064cuda3std3__419piecewise_constructE - _ZN40_INTERNAL_3b2e2336_4_k_cu_b9ce12ba_184064cuda3std3__45__cpo3endE)
_ZN40_INTERNAL_3b2e2336_4_k_cu_b9ce12ba_184064cuda3std3__45__cpo3endE:
	.zero		1
	.type		_ZN40_INTERNAL_3b2e2336_4_k_cu_b9ce12ba_184064cuda3std3__419piecewise_constructE,@object
	.size		_ZN40_INTERNAL_3b2e2336_4_k_cu_b9ce12ba_184064cuda3std3__419piecewise_constructE,(_ZN40_INTERNAL_3b2e2336_4_k_cu_b9ce12ba_184064cuda3std3__45__cpo4cendE - _ZN40_INTERNAL_3b2e2336_4_k_cu_b9ce12ba_184064cuda3std3__419piecewise_constructE)
_ZN40_INTERNAL_3b2e2336_4_k_cu_b9ce12ba_184064cuda3std3__419piecewise_constructE:
	.zero		1
	.type		_ZN40_INTERNAL_3b2e2336_4_k_cu_b9ce12ba_184064cuda3std3__45__cpo4cendE,@object
	.size		_ZN40_INTERNAL_3b2e2336_4_k_cu_b9ce12ba_184064cuda3std3__45__cpo4cendE,(_ZN40_INTERNAL_3b2e2336_4_k_cu_b9ce12ba_184064cuda3std6ranges3__45__cpo4swapE - _ZN40_INTERNAL_3b2e2336_4_k_cu_b9ce12ba_184064cuda3std3__45__cpo4cendE)
_ZN40_INTERNAL_3b2e2336_4_k_cu_b9ce12ba_184064cuda3std3__45__cpo4cendE:
	.zero		1
	.type		_ZN40_INTERNAL_3b2e2336_4_k_cu_b9ce12ba_184064cuda3std6ranges3__45__cpo4swapE,@object
	.size		_ZN40_INTERNAL_3b2e2336_4_k_cu_b9ce12ba_184064cuda3std6ranges3__45__cpo4swapE,(.L_9 - _ZN40_INTERNAL_3b2e2336_4_k_cu_b9ce12ba_184064cuda3std6ranges3__45__cpo4swapE)
_ZN40_INTERNAL_3b2e2336_4_k_cu_b9ce12ba_184064cuda3std6ranges3__45__cpo4swapE:
	.zero		1
.L_9:


//--------------------- .nv.constant0._ZN7cutlass13device_kernelINS_4gemm6kernel13GemmUniversalIN4cute5tupleIJiiiiEEENS1_10collective13CollectiveMmaINS1_39MainloopSm90TmaGmmaRmemAWarpSpecializedILi2ENS5_IJNS4_1CILi1EEESB_SB_EEENS1_35KernelTmaWarpSpecializedCooperativeEEENS5_IJNSA_ILi256EEENSA_ILi128EEENSA_ILi64EEEEEEfNS5_IJlSB_lEEEfNS5_IJSB_llEEENS4_8TiledMMAINS4_8MMA_AtomIJNS4_4SM904GMMA30MMA_64x128x8_F32TF32TF32_RS_TNILNSO_7ScaleInE1ELSQ_1EEEEEENS4_6LayoutINS5_IJNSA_ILi2EEESB_SB_EEENS5_IJSB_NSA_ILi0EEESW_EEEEENS5_IJNS4_10UnderscoreESZ_SZ_EEEEENS4_13SM90_TMA_LOADENS4_14ComposedLayoutINS4_7SwizzleILi3ELi4ELi3EEENS4_18smem_ptr_flag_bitsILi32EEENST_INS5_IJNSA_ILi8EEENSA_ILi32EEEEEENS5_IJS19_SB_EEEEEEEvNS4_8identityES12_NS13_INS14_ILi1ELi4ELi3EEES17_NST_INS5_IJS18_S18_EEENS5_IJSB_S18_EEEEEEENS4_9Copy_AtomIJNS4_39AutoVectorizingCopyWithAssumedAlignmentILi128EEEfEEES1E_EENS_8epilogue10collective6detail29Sm90TmaWarpSpecializedAdapterINS1Q_15DefaultEpilogueIfSJ_SJ_NS1P_6thread17LinearCombinationIfLi1EffLNS1U_9ScaleType4KindE0ELNS_15FloatRoundStyleE2EfEENS1_15EpilogueDefaultEEEEEvvEEEEvNT_6ParamsE --------------------------
	.section	.nv.constant0._ZN7cutlass13device_kernelINS_4gemm6kernel13GemmUniversalIN4cute5tupleIJiiiiEEENS1_10collective13CollectiveMmaINS1_39MainloopSm90TmaGmmaRmemAWarpSpecializedILi2ENS5_IJNS4_1CILi1EEESB_SB_EEENS1_35KernelTmaWarpSpecializedCooperativeEEENS5_IJNSA_ILi256EEENSA_ILi128EEENSA_ILi64EEEEEEfNS5_IJlSB_lEEEfNS5_IJSB_llEEENS4_8TiledMMAINS4_8MMA_AtomIJNS4_4SM904GMMA30MMA_64x128x8_F32TF32TF32_RS_TNILNSO_7ScaleInE1ELSQ_1EEEEEENS4_6LayoutINS5_IJNSA_ILi2EEESB_SB_EEENS5_IJSB_NSA_ILi0EEESW_EEEEENS5_IJNS4_10UnderscoreESZ_SZ_EEEEENS4_13SM90_TMA_LOADENS4_14ComposedLayoutINS4_7SwizzleILi3ELi4ELi3EEENS4_18smem_ptr_flag_bitsILi32EEENST_INS5_IJNSA_ILi8EEENSA_ILi32EEEEEENS5_IJS19_SB_EEEEEEEvNS4_8identityES12_NS13_INS14_ILi1ELi4ELi3EEES17_NST_INS5_IJS18_S18_EEENS5_IJSB_S18_EEEEEEENS4_9Copy_AtomIJNS4_39AutoVectorizingCopyWithAssumedAlignmentILi128EEEfEEES1E_EENS_8epilogue10collective6detail29Sm90TmaWarpSpecializedAdapterINS1Q_15DefaultEpilogueIfSJ_SJ_NS1P_6thread17LinearCombinationIfLi1EffLNS1U_9ScaleType4KindE0ELNS_15FloatRoundStyleE2EfEENS1_15EpilogueDefaultEEEEEvvEEEEvNT_6ParamsE,"a",@progbits
	.sectionflags	@""
	.align	4
.nv.constant0._ZN7cutlass13device_kernelINS_4gemm6kernel13GemmUniversalIN4cute5tupleIJiiiiEEENS1_10collective13CollectiveMmaINS1_39MainloopSm90TmaGmmaRmemAWarpSpecializedILi2ENS5_IJNS4_1CILi1EEESB_SB_EEENS1_35KernelTmaWarpSpecializedCooperativeEEENS5_IJNSA_ILi256EEENSA_ILi128EEENSA_ILi64EEEEEEfNS5_IJlSB_lEEEfNS5_IJSB_llEEENS4_8TiledMMAINS4_8MMA_AtomIJNS4_4SM904GMMA30MMA_64x128x8_F32TF32TF32_RS_TNILNSO_7ScaleInE1ELSQ_1EEEEEENS4_6LayoutINS5_IJNSA_ILi2EEESB_SB_EEENS5_IJSB_NSA_ILi0EEESW_EEEEENS5_IJNS4_10UnderscoreESZ_SZ_EEEEENS4_13SM90_TMA_LOADENS4_14ComposedLayoutINS4_7SwizzleILi3ELi4ELi3EEENS4_18smem_ptr_flag_bitsILi32EEENST_INS5_IJNSA_ILi8EEENSA_ILi32EEEEEENS5_IJS19_SB_EEEEEEEvNS4_8identityES12_NS13_INS14_ILi1ELi4ELi3EEES17_NST_INS5_IJS18_S18_EEENS5_IJSB_S18_EEEEEEENS4_9Copy_AtomIJNS4_39AutoVectorizingCopyWithAssumedAlignmentILi128EEEfEEES1E_EENS_8epilogue10collective6detail29Sm90TmaWarpSpecializedAdapterINS1Q_15DefaultEpilogueIfSJ_SJ_NS1P_6thread17LinearCombinationIfLi1EffLNS1U_9ScaleType4KindE0ELNS_15FloatRoundStyleE2EfEENS1_15EpilogueDefaultEEEEEvvEEEEvNT_6ParamsE:
	.zero		1664


//--------------------- SYMBOLS --------------------------

	.type		.nv.reservedSmem.offset0,@object
	.size		.nv.reservedSmem.offset0,0x4
	.type		__assertfail,@function
